	.target	sm_90a

	.elftype	@"ET_EXEC"


//--------------------- .note.nv.tkinfo           --------------------------
	.section	.note.nv.tkinfo,"",@"SHT_NOTE"
	.sectionflags	@"SHF_NOTE_NV_TKINFO"
	.tkinfo
        /*0018*/ 	.word	0x00000002
        /*0030*/ 	.string	""
        /*0030*/ 	.string	"ptxas"
        /*0030*/ 	.string	"Cuda compilation tools, release 13.0, V13.0.88"
        /*0030*/ 	.string	"Build cuda_13.0.r13.0/compiler.36424714_0"
        /*0030*/ 	.string	"-arch sm_90a -m 64 "



//--------------------- .note.nv.cuinfo           --------------------------
	.section	.note.nv.cuinfo,"",@"SHT_NOTE"
	.sectionflags	@"SHF_NOTE_NV_CUINFO"
        /*0018*/ 	.short	0x0002
        /*001a*/ 	.short	0x005a
        /*001c*/ 	.short	0x0082
	.zero		2


//--------------------- .nv.info                  --------------------------
	.section	.nv.info,"",@"SHT_CUDA_INFO"
	.align	4


	//----- nvinfo : EIATTR_REGCOUNT
	.align		4
        /*0000*/ 	.byte	0x04, 0x2f
        /*0002*/ 	.short	(.L_12 - .L_11)
	.align		4
.L_11:
        /*0004*/ 	.word	index@(_ZN7cutlass13device_kernelINS_4gemm6kernel13GemmUniversalIN4cute5tupleIJiiiiEEENS1_10collective13CollectiveMmaINS1_37MainloopSm90TmaGmmaWarpSpecializedFP8ILi56ENS5_IJNS4_1CILi2EEENSA_ILi1EEESC_EEENS1_32KernelTmaWarpSpecializedPingpongEEENS5_IJNSA_ILi64EEESG_NSA_ILi32EEEEEENS_12float_e4m3_tENS5_IJlSC_lEEESJ_SK_NS4_8TiledMMAINS4_8MMA_AtomIJNS4_4SM904GMMA30MMA_64x64x32_F32E4M3E4M3_SS_TNILNSO_7ScaleInE1ELSQ_1EEEEEENS4_6LayoutINS5_IJSC_SC_SC_EEENS5_IJNSA_ILi0EEESV_SV_EEEEENS5_IJNS4_10UnderscoreESY_SY_EEEEENS4_13SM90_TMA_LOADENS4_14ComposedLayoutINS4_7SwizzleILi1ELi4ELi3EEENS4_18smem_ptr_flag_bitsILi8EEENST_INS5_IJNSA_ILi8EEESH_EEENS5_IJSH_SC_EEEEEEEvNS4_8identityENS4_23SM90_TMA_LOAD_MULTICASTES1B_vS1C_EENS_8epilogue10collective6detail29Sm90TmaWarpSpecializedAdapterINS1G_15DefaultEpilogueISJ_SK_SK_NS1F_6thread17LinearCombinationISJ_Li1EffLNS1K_9ScaleType4KindE0ELNS_15FloatRoundStyleE2ESJ_EENS1_15EpilogueDefaultEEEEEvvEEEEvNT_6ParamsE)
        /*0008*/ 	.word	0x000000a8


	//----- nvinfo : EIATTR_FRAME_SIZE
	.align		4
.L_12:
        /*000c*/ 	.byte	0x04, 0x11
        /*000e*/ 	.short	(.L_14 - .L_13)
	.align		4
.L_13:
        /*0010*/ 	.word	index@(_ZN7cutlass13device_kernelINS_4gemm6kernel13GemmUniversalIN4cute5tupleIJiiiiEEENS1_10collective13CollectiveMmaINS1_37MainloopSm90TmaGmmaWarpSpecializedFP8ILi56ENS5_IJNS4_1CILi2EEENSA_ILi1EEESC_EEENS1_32KernelTmaWarpSpecializedPingpongEEENS5_IJNSA_ILi64EEESG_NSA_ILi32EEEEEENS_12float_e4m3_tENS5_IJlSC_lEEESJ_SK_NS4_8TiledMMAINS4_8MMA_AtomIJNS4_4SM904GMMA30MMA_64x64x32_F32E4M3E4M3_SS_TNILNSO_7ScaleInE1ELSQ_1EEEEEENS4_6LayoutINS5_IJSC_SC_SC_EEENS5_IJNSA_ILi0EEESV_SV_EEEEENS5_IJNS4_10UnderscoreESY_SY_EEEEENS4_13SM90_TMA_LOADENS4_14ComposedLayoutINS4_7SwizzleILi1ELi4ELi3EEENS4_18smem_ptr_flag_bitsILi8EEENST_INS5_IJNSA_ILi8EEESH_EEENS5_IJSH_SC_EEEEEEEvNS4_8identityENS4_23SM90_TMA_LOAD_MULTICASTES1B_vS1C_EENS_8epilogue10collective6detail29Sm90TmaWarpSpecializedAdapterINS1G_15DefaultEpilogueISJ_SK_SK_NS1F_6thread17LinearCombinationISJ_Li1EffLNS1K_9ScaleType4KindE0ELNS_15FloatRoundStyleE2ESJ_EENS1_15EpilogueDefaultEEEEEvvEEEEvNT_6ParamsE)
        /*0014*/ 	.word	0x00000000


	//----- nvinfo : EIATTR_MIN_STACK_SIZE
	.align		4
.L_14:
        /*0018*/ 	.byte	0x04, 0x12
        /*001a*/ 	.short	(.L_16 - .L_15)
	.align		4
.L_15:
        /*001c*/ 	.word	index@(_ZN7cutlass13device_kernelINS_4gemm6kernel13GemmUniversalIN4cute5tupleIJiiiiEEENS1_10collective13CollectiveMmaINS1_37MainloopSm90TmaGmmaWarpSpecializedFP8ILi56ENS5_IJNS4_1CILi2EEENSA_ILi1EEESC_EEENS1_32KernelTmaWarpSpecializedPingpongEEENS5_IJNSA_ILi64EEESG_NSA_ILi32EEEEEENS_12float_e4m3_tENS5_IJlSC_lEEESJ_SK_NS4_8TiledMMAINS4_8MMA_AtomIJNS4_4SM904GMMA30MMA_64x64x32_F32E4M3E4M3_SS_TNILNSO_7ScaleInE1ELSQ_1EEEEEENS4_6LayoutINS5_IJSC_SC_SC_EEENS5_IJNSA_ILi0EEESV_SV_EEEEENS5_IJNS4_10UnderscoreESY_SY_EEEEENS4_13SM90_TMA_LOADENS4_14ComposedLayoutINS4_7SwizzleILi1ELi4ELi3EEENS4_18smem_ptr_flag_bitsILi8EEENST_INS5_IJNSA_ILi8EEESH_EEENS5_IJSH_SC_EEEEEEEvNS4_8identityENS4_23SM90_TMA_LOAD_MULTICASTES1B_vS1C_EENS_8epilogue10collective6detail29Sm90TmaWarpSpecializedAdapterINS1G_15DefaultEpilogueISJ_SK_SK_NS1F_6thread17LinearCombinationISJ_Li1EffLNS1K_9ScaleType4KindE0ELNS_15FloatRoundStyleE2ESJ_EENS1_15EpilogueDefaultEEEEEvvEEEEvNT_6ParamsE)
        /*0020*/ 	.word	0x00000000
.L_16:


//--------------------- .nv.compat                --------------------------
	.section	.nv.compat,"",@"SHT_CUDA_COMPAT_INFO"
	.align	4
        /*0000*/ 	.byte	0x02, 0x09, 0x01, 0x00, 0x02, 0x02, 0x04, 0x00, 0x02, 0x05, 0x05, 0x00, 0x03, 0x07, 0x01, 0x01
        /*0010*/ 	.byte	0x02, 0x03, 0x01, 0x00, 0x02, 0x06, 0x01, 0x00, 0x04, 0x0b, 0x08, 0x00, 0x00, 0x00, 0x00, 0x00
        /*0020*/ 	.byte	0x00, 0x00, 0x00, 0x00


//--------------------- .nv.info._ZN7cutlass13device_kernelINS_4gemm6kernel13GemmUniversalIN4cute5tupleIJiiiiEEENS1_10collective13CollectiveMmaINS1_37MainloopSm90TmaGmmaWarpSpecializedFP8ILi56ENS5_IJNS4_1CILi2EEENSA_ILi1EEESC_EEENS1_32KernelTmaWarpSpecializedPingpongEEENS5_IJNSA_ILi64EEESG_NSA_ILi32EEEEEENS_12float_e4m3_tENS5_IJlSC_lEEESJ_SK_NS4_8TiledMMAINS4_8MMA_AtomIJNS4_4SM904GMMA30MMA_64x64x32_F32E4M3E4M3_SS_TNILNSO_7ScaleInE1ELSQ_1EEEEEENS4_6LayoutINS5_IJSC_SC_SC_EEENS5_IJNSA_ILi0EEESV_SV_EEEEENS5_IJNS4_10UnderscoreESY_SY_EEEEENS4_13SM90_TMA_LOADENS4_14ComposedLayoutINS4_7SwizzleILi1ELi4ELi3EEENS4_18smem_ptr_flag_bitsILi8EEENST_INS5_IJNSA_ILi8EEESH_EEENS5_IJSH_SC_EEEEEEEvNS4_8identityENS4_23SM90_TMA_LOAD_MULTICASTES1B_vS1C_EENS_8epilogue10collective6detail29Sm90TmaWarpSpecializedAdapterINS1G_15DefaultEpilogueISJ_SK_SK_NS1F_6thread17LinearCombinationISJ_Li1EffLNS1K_9ScaleType4KindE0ELNS_15FloatRoundStyleE2ESJ_EENS1_15EpilogueDefaultEEEEEvvEEEEvNT_6ParamsE --------------------------
	.section	.nv.info._ZN7cutlass13device_kernelINS_4gemm6kernel13GemmUniversalIN4cute5tupleIJiiiiEEENS1_10collective13CollectiveMmaINS1_37MainloopSm90TmaGmmaWarpSpecializedFP8ILi56ENS5_IJNS4_1CILi2EEENSA_ILi1EEESC_EEENS1_32KernelTmaWarpSpecializedPingpongEEENS5_IJNSA_ILi64EEESG_NSA_ILi32EEEEEENS_12float_e4m3_tENS5_IJlSC_lEEESJ_SK_NS4_8TiledMMAINS4_8MMA_AtomIJNS4_4SM904GMMA30MMA_64x64x32_F32E4M3E4M3_SS_TNILNSO_7ScaleInE1ELSQ_1EEEEEENS4_6LayoutINS5_IJSC_SC_SC_EEENS5_IJNSA_ILi0EEESV_SV_EEEEENS5_IJNS4_10UnderscoreESY_SY_EEEEENS4_13SM90_TMA_LOADENS4_14ComposedLayoutINS4_7SwizzleILi1ELi4ELi3EEENS4_18smem_ptr_flag_bitsILi8EEENST_INS5_IJNSA_ILi8EEESH_EEENS5_IJSH_SC_EEEEEEEvNS4_8identityENS4_23SM90_TMA_LOAD_MULTICASTES1B_vS1C_EENS_8epilogue10collective6detail29Sm90TmaWarpSpecializedAdapterINS1G_15DefaultEpilogueISJ_SK_SK_NS1F_6thread17LinearCombinationISJ_Li1EffLNS1K_9ScaleType4KindE0ELNS_15FloatRoundStyleE2ESJ_EENS1_15EpilogueDefaultEEEEEvvEEEEvNT_6ParamsE,"",@"SHT_CUDA_INFO"
	.sectionflags	@""
	.align	4


	//----- nvinfo : EIATTR_CUDA_API_VERSION
	.align		4
        /*0000*/ 	.byte	0x04, 0x37
        /*0002*/ 	.short	(.L_18 - .L_17)
.L_17:
        /*0004*/ 	.word	0x00000082


	//----- nvinfo : EIATTR_KPARAM_INFO
	.align		4
.L_18:
        /*0008*/ 	.byte	0x04, 0x17
        /*000a*/ 	.short	(.L_20 - .L_19)
.L_19:
        /*000c*/ 	.word	0x00000000
        /*0010*/ 	.short	0x0000
        /*0012*/ 	.short	0x0070
        /*0014*/ 	.byte	0x00, 0xf0, 0x01, 0x10


	//----- nvinfo : EIATTR_SPARSE_MMA_MASK
	.align		4
.L_20:
        /*0018*/ 	.byte	0x03, 0x50
        /*001a*/ 	.short	0x0000


	//----- nvinfo : EIATTR_MAXREG_COUNT
	.align		4
        /*001c*/ 	.byte	0x03, 0x1b
        /*001e*/ 	.short	0x00a8


	//----- nvinfo : EIATTR_NUM_BARRIERS
	.align		4
        /*0020*/ 	.byte	0x02, 0x4c
        /*0022*/ 	.byte	0x01
	.zero		1


	//----- nvinfo : EIATTR_MERCURY_ISA_VERSION
	.align		4
        /*0024*/ 	.byte	0x03, 0x5f
        /*0026*/ 	.short	0x0101


	//----- nvinfo : EIATTR_INT_WARP_WIDE_INSTR_OFFSETS
	.align		4
        /*0028*/ 	.byte	0x04, 0x31
        /*002a*/ 	.short	(.L_22 - .L_21)


	//   ....[0]....
.L_21:
        /*002c*/ 	.word	0x00000b60


	//   ....[1]....
        /*0030*/ 	.word	0x00000ba0


	//   ....[2]....
        /*0034*/ 	.word	0x00000be0


	//   ....[3]....
        /*0038*/ 	.word	0x00000c80


	//   ....[4]....
        /*003c*/ 	.word	0x00000ca0


	//   ....[5]....
        /*0040*/ 	.word	0x00000d00


	//   ....[6]....
        /*0044*/ 	.word	0x00000df0


	//   ....[7]....
        /*0048*/ 	.word	0x00000e40


	//   ....[8]....
        /*004c*/ 	.word	0x00002d80


	//----- nvinfo : EIATTR_COOP_GROUP_MASK_REGIDS
	.align		4
.L_22:
        /*0050*/ 	.byte	0x04, 0x29
        /*0052*/ 	.short	(.L_24 - .L_23)


	//   ....[0]....
.L_23:
        /*0054*/ 	.word	0xffffffff


	//   ....[1]....
        /*0058*/ 	.word	0xffffffff


	//   ....[2]....
        /*005c*/ 	.word	0xffffffff


	//   ....[3]....
        /*0060*/ 	.word	0xffffffff


	//   ....[4]....
        /*0064*/ 	.word	0xffffffff


	//   ....[5]....
        /*0068*/ 	.word	0xffffffff


	//   ....[6]....
        /*006c*/ 	.word	0xffffffff


	//----- nvinfo : EIATTR_COOP_GROUP_INSTR_OFFSETS
	.align		4
.L_24:
        /*0070*/ 	.byte	0x04, 0x28
        /*0072*/ 	.short	(.L_26 - .L_25)


	//   ....[0]....
.L_25:
        /*0074*/ 	.word	0x00000060


	//   ....[1]....
        /*0078*/ 	.word	0x00000070


	//   ....[2]....
        /*007c*/ 	.word	0x00000130


	//   ....[3]....
        /*0080*/ 	.word	0x00000970


	//   ....[4]....
        /*0084*/ 	.word	0x000009b0


	//   ....[5]....
        /*0088*/ 	.word	0x00000a30


	//   ....[6]....
        /*008c*/ 	.word	0x00001000


	//----- nvinfo : EIATTR_REG_RECONFIG
	.align		4
.L_26:
        /*0090*/ 	.byte	0x01, 0x54
	.zero		2


	//----- nvinfo : EIATTR_MBARRIER_INSTR_OFFSETS
	.align		4
        /*0094*/ 	.byte	0x04, 0x39
        /*0096*/ 	.short	(.L_28 - .L_27)


	//   ....[0]....
.L_27:
        /*0098*/ 	.word	0x00000250
        /*009c*/ 	.word	0x000000ff
        /*00a0*/ 	.word	0x00000000
        /*00a4*/ 	.short	0x0100
        /*00a6*/ 	.byte	0x08
	.zero		1


	//   ....[1]....
        /*00a8*/ 	.word	0x00000260
        /*00ac*/ 	.word	0x000000ff
        /*00b0*/ 	.word	0x000001c0
        /*00b4*/ 	.short	0x0100
        /*00b6*/ 	.byte	0x08
	.zero		1


	//   ....[2]....
        /*00b8*/ 	.word	0x00000270
        /*00bc*/ 	.word	0x000000ff
        /*00c0*/ 	.word	0x00000008
        /*00c4*/ 	.short	0x0100
        /*00c6*/ 	.byte	0x08
	.zero		1


	//   ....[3]....
        /*00c8*/ 	.word	0x00000280
        /*00cc*/ 	.word	0x000000ff
        /*00d0*/ 	.word	0x000001c8
        /*00d4*/ 	.short	0x0100
        /*00d6*/ 	.byte	0x08
	.zero		1


	//   ....[4]....
        /*00d8*/ 	.word	0x00000290
        /*00dc*/ 	.word	0x000000ff
        /*00e0*/ 	.word	0x00000010
        /*00e4*/ 	.short	0x0100
        /*00e6*/ 	.byte	0x08
	.zero		1


	//   ....[5]....
        /*00e8*/ 	.word	0x000002a0
        /*00ec*/ 	.word	0x000000ff
        /*00f0*/ 	.word	0x000001d0
        /*00f4*/ 	.short	0x0100
        /*00f6*/ 	.byte	0x08
	.zero		1


	//   ....[6]....
        /*00f8*/ 	.word	0x000002b0
        /*00fc*/ 	.word	0x000000ff
        /*0100*/ 	.word	0x00000018
        /*0104*/ 	.short	0x0100
        /*0106*/ 	.byte	0x08
	.zero		1


	//   ....[7]....
        /*0108*/ 	.word	0x000002c0
        /*010c*/ 	.word	0x000000ff
        /*0110*/ 	.word	0x000001d8
        /*0114*/ 	.short	0x0100
        /*0116*/ 	.byte	0x08
	.zero		1


	//   ....[8]....
        /*0118*/ 	.word	0x000002d0
        /*011c*/ 	.word	0x000000ff
        /*0120*/ 	.word	0x00000020
        /*0124*/ 	.short	0x0100
        /*0126*/ 	.byte	0x08
	.zero		1


	//   ....[9]....
        /*0128*/ 	.word	0x000002e0
        /*012c*/ 	.word	0x000000ff
        /*0130*/ 	.word	0x000001e0
        /*0134*/ 	.short	0x0100
        /*0136*/ 	.byte	0x08
	.zero		1


	//   ....[10]....
        /*0138*/ 	.word	0x000002f0
        /*013c*/ 	.word	0x000000ff
        /*0140*/ 	.word	0x00000028
        /*0144*/ 	.short	0x0100
        /*0146*/ 	.byte	0x08
	.zero		1


	//   ....[11]....
        /*0148*/ 	.word	0x00000300
        /*014c*/ 	.word	0x000000ff
        /*0150*/ 	.word	0x000001e8
        /*0154*/ 	.short	0x0100
        /*0156*/ 	.byte	0x08
	.zero		1


	//   ....[12]....
        /*0158*/ 	.word	0x00000310
        /*015c*/ 	.word	0x000000ff
        /*0160*/ 	.word	0x00000030
        /*0164*/ 	.short	0x0100
        /*0166*/ 	.byte	0x08
	.zero		1


	//   ....[13]....
        /*0168*/ 	.word	0x00000320
        /*016c*/ 	.word	0x000000ff
        /*0170*/ 	.word	0x000001f0
        /*0174*/ 	.short	0x0100
        /*0176*/ 	.byte	0x08
	.zero		1


	//   ....[14]....
        /*0178*/ 	.word	0x00000330
        /*017c*/ 	.word	0x000000ff
        /*0180*/ 	.word	0x00000038
        /*0184*/ 	.short	0x0100
        /*0186*/ 	.byte	0x08
	.zero		1


	//   ....[15]....
        /*0188*/ 	.word	0x00000340
        /*018c*/ 	.word	0x000000ff
        /*0190*/ 	.word	0x000001f8
        /*0194*/ 	.short	0x0100
        /*0196*/ 	.byte	0x08
	.zero		1


	//   ....[16]....
        /*0198*/ 	.word	0x00000350
        /*019c*/ 	.word	0x000000ff
        /*01a0*/ 	.word	0x00000040
        /*01a4*/ 	.short	0x0100
        /*01a6*/ 	.byte	0x08
	.zero		1


	//   ....[17]....
        /*01a8*/ 	.word	0x00000360
        /*01ac*/ 	.word	0x000000ff
        /*01b0*/ 	.word	0x00000200
        /*01b4*/ 	.short	0x0100
        /*01b6*/ 	.byte	0x08
	.zero		1


	//   ....[18]....
        /*01b8*/ 	.word	0x00000370
        /*01bc*/ 	.word	0x000000ff
        /*01c0*/ 	.word	0x00000048
        /*01c4*/ 	.short	0x0100
        /*01c6*/ 	.byte	0x08
	.zero		1


	//   ....[19]....
        /*01c8*/ 	.word	0x00000380
        /*01cc*/ 	.word	0x000000ff
        /*01d0*/ 	.word	0x00000208
        /*01d4*/ 	.short	0x0100
        /*01d6*/ 	.byte	0x08
	.zero		1


	//   ....[20]....
        /*01d8*/ 	.word	0x00000390
        /*01dc*/ 	.word	0x000000ff
        /*01e0*/ 	.word	0x00000050
        /*01e4*/ 	.short	0x0100
        /*01e6*/ 	.byte	0x08
	.zero		1


	//   ....[21]....
        /*01e8*/ 	.word	0x000003a0
        /*01ec*/ 	.word	0x000000ff
        /*01f0*/ 	.word	0x00000210
        /*01f4*/ 	.short	0x0100
        /*01f6*/ 	.byte	0x08
	.zero		1


	//   ....[22]....
        /*01f8*/ 	.word	0x000003b0
        /*01fc*/ 	.word	0x000000ff
        /*0200*/ 	.word	0x00000058
        /*0204*/ 	.short	0x0100
        /*0206*/ 	.byte	0x08
	.zero		1


	//   ....[23]....
        /*0208*/ 	.word	0x000003c0
        /*020c*/ 	.word	0x000000ff
        /*0210*/ 	.word	0x00000218
        /*0214*/ 	.short	0x0100
        /*0216*/ 	.byte	0x08
	.zero		1


	//   ....[24]....
        /*0218*/ 	.word	0x000003d0
        /*021c*/ 	.word	0x000000ff
        /*0220*/ 	.word	0x00000060
        /*0224*/ 	.short	0x0100
        /*0226*/ 	.byte	0x08
	.zero		1


	//   ....[25]....
        /*0228*/ 	.word	0x000003e0
        /*022c*/ 	.word	0x000000ff
        /*0230*/ 	.word	0x00000220
        /*0234*/ 	.short	0x0100
        /*0236*/ 	.byte	0x08
	.zero		1


	//   ....[26]....
        /*0238*/ 	.word	0x000003f0
        /*023c*/ 	.word	0x000000ff
        /*0240*/ 	.word	0x00000068
        /*0244*/ 	.short	0x0100
        /*0246*/ 	.byte	0x08
	.zero		1


	//   ....[27]....
        /*0248*/ 	.word	0x00000400
        /*024c*/ 	.word	0x000000ff
        /*0250*/ 	.word	0x00000228
        /*0254*/ 	.short	0x0100
        /*0256*/ 	.byte	0x08
	.zero		1


	//   ....[28]....
        /*0258*/ 	.word	0x00000410
        /*025c*/ 	.word	0x000000ff
        /*0260*/ 	.word	0x00000070
        /*0264*/ 	.short	0x0100
        /*0266*/ 	.byte	0x08
	.zero		1


	//   ....[29]....
        /*0268*/ 	.word	0x00000420
        /*026c*/ 	.word	0x000000ff
        /*0270*/ 	.word	0x00000230
        /*0274*/ 	.short	0x0100
        /*0276*/ 	.byte	0x08
	.zero		1


	//   ....[30]....
        /*0278*/ 	.word	0x00000430
        /*027c*/ 	.word	0x000000ff
        /*0280*/ 	.word	0x00000078
        /*0284*/ 	.short	0x0100
        /*0286*/ 	.byte	0x08
	.zero		1


	//   ....[31]....
        /*0288*/ 	.word	0x00000440
        /*028c*/ 	.word	0x000000ff
        /*0290*/ 	.word	0x00000238
        /*0294*/ 	.short	0x0100
        /*0296*/ 	.byte	0x08
	.zero		1


	//   ....[32]....
        /*0298*/ 	.word	0x00000450
        /*029c*/ 	.word	0x000000ff
        /*02a0*/ 	.word	0x00000080
        /*02a4*/ 	.short	0x0100
        /*02a6*/ 	.byte	0x08
	.zero		1


	//   ....[33]....
        /*02a8*/ 	.word	0x00000460
        /*02ac*/ 	.word	0x000000ff
        /*02b0*/ 	.word	0x00000240
        /*02b4*/ 	.short	0x0100
        /*02b6*/ 	.byte	0x08
	.zero		1


	//   ....[34]....
        /*02b8*/ 	.word	0x00000470
        /*02bc*/ 	.word	0x000000ff
        /*02c0*/ 	.word	0x00000088
        /*02c4*/ 	.short	0x0100
        /*02c6*/ 	.byte	0x08
	.zero		1


	//   ....[35]....
        /*02c8*/ 	.word	0x00000480
        /*02cc*/ 	.word	0x000000ff
        /*02d0*/ 	.word	0x00000248
        /*02d4*/ 	.short	0x0100
        /*02d6*/ 	.byte	0x08
	.zero		1


	//   ....[36]....
        /*02d8*/ 	.word	0x00000490
        /*02dc*/ 	.word	0x000000ff
        /*02e0*/ 	.word	0x00000090
        /*02e4*/ 	.short	0x0100
        /*02e6*/ 	.byte	0x08
	.zero		1


	//   ....[37]....
        /*02e8*/ 	.word	0x000004a0
        /*02ec*/ 	.word	0x000000ff
        /*02f0*/ 	.word	0x00000250
        /*02f4*/ 	.short	0x0100
        /*02f6*/ 	.byte	0x08
	.zero		1


	//   ....[38]....
        /*02f8*/ 	.word	0x000004b0
        /*02fc*/ 	.word	0x000000ff
        /*0300*/ 	.word	0x00000098
        /*0304*/ 	.short	0x0100
        /*0306*/ 	.byte	0x08
	.zero		1


	//   ....[39]....
        /*0308*/ 	.word	0x000004c0
        /*030c*/ 	.word	0x000000ff
        /*0310*/ 	.word	0x00000258
        /*0314*/ 	.short	0x0100
        /*0316*/ 	.byte	0x08
	.zero		1


	//   ....[40]....
        /*0318*/ 	.word	0x000004d0
        /*031c*/ 	.word	0x000000ff
        /*0320*/ 	.word	0x000000a0
        /*0324*/ 	.short	0x0100
        /*0326*/ 	.byte	0x08
	.zero		1


	//   ....[41]....
        /*0328*/ 	.word	0x000004e0
        /*032c*/ 	.word	0x000000ff
        /*0330*/ 	.word	0x00000260
        /*0334*/ 	.short	0x0100
        /*0336*/ 	.byte	0x08
	.zero		1


	//   ....[42]....
        /*0338*/ 	.word	0x000004f0
        /*033c*/ 	.word	0x000000ff
        /*0340*/ 	.word	0x000000a8
        /*0344*/ 	.short	0x0100
        /*0346*/ 	.byte	0x08
	.zero		1


	//   ....[43]....
        /*0348*/ 	.word	0x00000500
        /*034c*/ 	.word	0x000000ff
        /*0350*/ 	.word	0x00000268
        /*0354*/ 	.short	0x0100
        /*0356*/ 	.byte	0x08
	.zero		1


	//   ....[44]....
        /*0358*/ 	.word	0x00000510
        /*035c*/ 	.word	0x000000ff
        /*0360*/ 	.word	0x000000b0
        /*0364*/ 	.short	0x0100
        /*0366*/ 	.byte	0x08
	.zero		1


	//   ....[45]....
        /*0368*/ 	.word	0x00000520
        /*036c*/ 	.word	0x000000ff
        /*0370*/ 	.word	0x00000270
        /*0374*/ 	.short	0x0100
        /*0376*/ 	.byte	0x08
	.zero		1


	//   ....[46]....
        /*0378*/ 	.word	0x00000530
        /*037c*/ 	.word	0x000000ff
        /*0380*/ 	.word	0x000000b8
        /*0384*/ 	.short	0x0100
        /*0386*/ 	.byte	0x08
	.zero		1


	//   ....[47]....
        /*0388*/ 	.word	0x00000540
        /*038c*/ 	.word	0x000000ff
        /*0390*/ 	.word	0x00000278
        /*0394*/ 	.short	0x0100
        /*0396*/ 	.byte	0x08
	.zero		1


	//   ....[48]....
        /*0398*/ 	.word	0x00000550
        /*039c*/ 	.word	0x000000ff
        /*03a0*/ 	.word	0x000000c0
        /*03a4*/ 	.short	0x0100
        /*03a6*/ 	.byte	0x08
	.zero		1


	//   ....[49]....
        /*03a8*/ 	.word	0x00000560
        /*03ac*/ 	.word	0x000000ff
        /*03b0*/ 	.word	0x00000280
        /*03b4*/ 	.short	0x0100
        /*03b6*/ 	.byte	0x08
	.zero		1


	//   ....[50]....
        /*03b8*/ 	.word	0x00000570
        /*03bc*/ 	.word	0x000000ff
        /*03c0*/ 	.word	0x000000c8
        /*03c4*/ 	.short	0x0100
        /*03c6*/ 	.byte	0x08
	.zero		1


	//   ....[51]....
        /*03c8*/ 	.word	0x00000580
        /*03cc*/ 	.word	0x000000ff
        /*03d0*/ 	.word	0x00000288
        /*03d4*/ 	.short	0x0100
        /*03d6*/ 	.byte	0x08
	.zero		1


	//   ....[52]....
        /*03d8*/ 	.word	0x00000590
        /*03dc*/ 	.word	0x000000ff
        /*03e0*/ 	.word	0x000000d0
        /*03e4*/ 	.short	0x0100
        /*03e6*/ 	.byte	0x08
	.zero		1


	//   ....[53]....
        /*03e8*/ 	.word	0x000005a0
        /*03ec*/ 	.word	0x000000ff
        /*03f0*/ 	.word	0x00000290
        /*03f4*/ 	.short	0x0100
        /*03f6*/ 	.byte	0x08
	.zero		1


	//   ....[54]....
        /*03f8*/ 	.word	0x000005b0
        /*03fc*/ 	.word	0x000000ff
        /*0400*/ 	.word	0x000000d8
        /*0404*/ 	.short	0x0100
        /*0406*/ 	.byte	0x08
	.zero		1


	//   ....[55]....
        /*0408*/ 	.word	0x000005c0
        /*040c*/ 	.word	0x000000ff
        /*0410*/ 	.word	0x00000298
        /*0414*/ 	.short	0x0100
        /*0416*/ 	.byte	0x08
	.zero		1


	//   ....[56]....
        /*0418*/ 	.word	0x000005d0
        /*041c*/ 	.word	0x000000ff
        /*0420*/ 	.word	0x000000e0
        /*0424*/ 	.short	0x0100
        /*0426*/ 	.byte	0x08
	.zero		1


	//   ....[57]....
        /*0428*/ 	.word	0x000005e0
        /*042c*/ 	.word	0x000000ff
        /*0430*/ 	.word	0x000002a0
        /*0434*/ 	.short	0x0100
        /*0436*/ 	.byte	0x08
	.zero		1


	//   ....[58]....
        /*0438*/ 	.word	0x000005f0
        /*043c*/ 	.word	0x000000ff
        /*0440*/ 	.word	0x000000e8
        /*0444*/ 	.short	0x0100
        /*0446*/ 	.byte	0x08
	.zero		1


	//   ....[59]....
        /*0448*/ 	.word	0x00000600
        /*044c*/ 	.word	0x000000ff
        /*0450*/ 	.word	0x000002a8
        /*0454*/ 	.short	0x0100
        /*0456*/ 	.byte	0x08
	.zero		1


	//   ....[60]....
        /*0458*/ 	.word	0x00000610
        /*045c*/ 	.word	0x000000ff
        /*0460*/ 	.word	0x000000f0
        /*0464*/ 	.short	0x0100
        /*0466*/ 	.byte	0x08
	.zero		1


	//   ....[61]....
        /*0468*/ 	.word	0x00000620
        /*046c*/ 	.word	0x000000ff
        /*0470*/ 	.word	0x000002b0
        /*0474*/ 	.short	0x0100
        /*0476*/ 	.byte	0x08
	.zero		1


	//   ....[62]....
        /*0478*/ 	.word	0x00000630
        /*047c*/ 	.word	0x000000ff
        /*0480*/ 	.word	0x000000f8
        /*0484*/ 	.short	0x0100
        /*0486*/ 	.byte	0x08
	.zero		1


	//   ....[63]....
        /*0488*/ 	.word	0x00000640
        /*048c*/ 	.word	0x000000ff
        /*0490*/ 	.word	0x000002b8
        /*0494*/ 	.short	0x0100
        /*0496*/ 	.byte	0x08
	.zero		1


	//   ....[64]....
        /*0498*/ 	.word	0x00000650
        /*049c*/ 	.word	0x000000ff
        /*04a0*/ 	.word	0x00000100
        /*04a4*/ 	.short	0x0100
        /*04a6*/ 	.byte	0x08
	.zero		1


	//   ....[65]....
        /*04a8*/ 	.word	0x00000660
        /*04ac*/ 	.word	0x000000ff
        /*04b0*/ 	.word	0x000002c0
        /*04b4*/ 	.short	0x0100
        /*04b6*/ 	.byte	0x08
	.zero		1


	//   ....[66]....
        /*04b8*/ 	.word	0x00000670
        /*04bc*/ 	.word	0x000000ff
        /*04c0*/ 	.word	0x00000108
        /*04c4*/ 	.short	0x0100
        /*04c6*/ 	.byte	0x08
	.zero		1


	//   ....[67]....
        /*04c8*/ 	.word	0x00000680
        /*04cc*/ 	.word	0x000000ff
        /*04d0*/ 	.word	0x000002c8
        /*04d4*/ 	.short	0x0100
        /*04d6*/ 	.byte	0x08
	.zero		1


	//   ....[68]....
        /*04d8*/ 	.word	0x00000690
        /*04dc*/ 	.word	0x000000ff
        /*04e0*/ 	.word	0x00000110
        /*04e4*/ 	.short	0x0100
        /*04e6*/ 	.byte	0x08
	.zero		1


	//   ....[69]....
        /*04e8*/ 	.word	0x000006a0
        /*04ec*/ 	.word	0x000000ff
        /*04f0*/ 	.word	0x000002d0
        /*04f4*/ 	.short	0x0100
        /*04f6*/ 	.byte	0x08
	.zero		1


	//   ....[70]....
        /*04f8*/ 	.word	0x000006b0
        /*04fc*/ 	.word	0x000000ff
        /*0500*/ 	.word	0x00000118
        /*0504*/ 	.short	0x0100
        /*0506*/ 	.byte	0x08
	.zero		1


	//   ....[71]....
        /*0508*/ 	.word	0x000006c0
        /*050c*/ 	.word	0x000000ff
        /*0510*/ 	.word	0x000002d8
        /*0514*/ 	.short	0x0100
        /*0516*/ 	.byte	0x08
	.zero		1


	//   ....[72]....
        /*0518*/ 	.word	0x000006d0
        /*051c*/ 	.word	0x000000ff
        /*0520*/ 	.word	0x00000120
        /*0524*/ 	.short	0x0100
        /*0526*/ 	.byte	0x08
	.zero		1


	//   ....[73]....
        /*0528*/ 	.word	0x000006e0
        /*052c*/ 	.word	0x000000ff
        /*0530*/ 	.word	0x000002e0
        /*0534*/ 	.short	0x0100
        /*0536*/ 	.byte	0x08
	.zero		1


	//   ....[74]....
        /*0538*/ 	.word	0x000006f0
        /*053c*/ 	.word	0x000000ff
        /*0540*/ 	.word	0x00000128
        /*0544*/ 	.short	0x0100
        /*0546*/ 	.byte	0x08
	.zero		1


	//   ....[75]....
        /*0548*/ 	.word	0x00000700
        /*054c*/ 	.word	0x000000ff
        /*0550*/ 	.word	0x000002e8
        /*0554*/ 	.short	0x0100
        /*0556*/ 	.byte	0x08
	.zero		1


	//   ....[76]....
        /*0558*/ 	.word	0x00000710
        /*055c*/ 	.word	0x000000ff
        /*0560*/ 	.word	0x00000130
        /*0564*/ 	.short	0x0100
        /*0566*/ 	.byte	0x08
	.zero		1


	//   ....[77]....
        /*0568*/ 	.word	0x00000720
        /*056c*/ 	.word	0x000000ff
        /*0570*/ 	.word	0x000002f0
        /*0574*/ 	.short	0x0100
        /*0576*/ 	.byte	0x08
	.zero		1


	//   ....[78]....
        /*0578*/ 	.word	0x00000730
        /*057c*/ 	.word	0x000000ff
        /*0580*/ 	.word	0x00000138
        /*0584*/ 	.short	0x0100
        /*0586*/ 	.byte	0x08
	.zero		1


	//   ....[79]....
        /*0588*/ 	.word	0x00000740
        /*058c*/ 	.word	0x000000ff
        /*0590*/ 	.word	0x000002f8
        /*0594*/ 	.short	0x0100
        /*0596*/ 	.byte	0x08
	.zero		1


	//   ....[80]....
        /*0598*/ 	.word	0x00000750
        /*059c*/ 	.word	0x000000ff
        /*05a0*/ 	.word	0x00000140
        /*05a4*/ 	.short	0x0100
        /*05a6*/ 	.byte	0x08
	.zero		1


	//   ....[81]....
        /*05a8*/ 	.word	0x00000760
        /*05ac*/ 	.word	0x000000ff
        /*05b0*/ 	.word	0x00000300
        /*05b4*/ 	.short	0x0100
        /*05b6*/ 	.byte	0x08
	.zero		1


	//   ....[82]....
        /*05b8*/ 	.word	0x00000770
        /*05bc*/ 	.word	0x000000ff
        /*05c0*/ 	.word	0x00000148
        /*05c4*/ 	.short	0x0100
        /*05c6*/ 	.byte	0x08
	.zero		1


	//   ....[83]....
        /*05c8*/ 	.word	0x00000780
        /*05cc*/ 	.word	0x000000ff
        /*05d0*/ 	.word	0x00000308
        /*05d4*/ 	.short	0x0100
        /*05d6*/ 	.byte	0x08
	.zero		1


	//   ....[84]....
        /*05d8*/ 	.word	0x00000790
        /*05dc*/ 	.word	0x000000ff
        /*05e0*/ 	.word	0x00000150
        /*05e4*/ 	.short	0x0100
        /*05e6*/ 	.byte	0x08
	.zero		1


	//   ....[85]....
        /*05e8*/ 	.word	0x000007a0
        /*05ec*/ 	.word	0x000000ff
        /*05f0*/ 	.word	0x00000310
        /*05f4*/ 	.short	0x0100
        /*05f6*/ 	.byte	0x08
	.zero		1


	//   ....[86]....
        /*05f8*/ 	.word	0x000007b0
        /*05fc*/ 	.word	0x000000ff
        /*0600*/ 	.word	0x00000158
        /*0604*/ 	.short	0x0100
        /*0606*/ 	.byte	0x08
	.zero		1


	//   ....[87]....
        /*0608*/ 	.word	0x000007c0
        /*060c*/ 	.word	0x000000ff
        /*0610*/ 	.word	0x00000318
        /*0614*/ 	.short	0x0100
        /*0616*/ 	.byte	0x08
	.zero		1


	//   ....[88]....
        /*0618*/ 	.word	0x000007d0
        /*061c*/ 	.word	0x000000ff
        /*0620*/ 	.word	0x00000160
        /*0624*/ 	.short	0x0100
        /*0626*/ 	.byte	0x08
	.zero		1


	//   ....[89]....
        /*0628*/ 	.word	0x000007e0
        /*062c*/ 	.word	0x000000ff
        /*0630*/ 	.word	0x00000320
        /*0634*/ 	.short	0x0100
        /*0636*/ 	.byte	0x08
	.zero		1


	//   ....[90]....
        /*0638*/ 	.word	0x000007f0
        /*063c*/ 	.word	0x000000ff
        /*0640*/ 	.word	0x00000168
        /*0644*/ 	.short	0x0100
        /*0646*/ 	.byte	0x08
	.zero		1


	//   ....[91]....
        /*0648*/ 	.word	0x00000800
        /*064c*/ 	.word	0x000000ff
        /*0650*/ 	.word	0x00000328
        /*0654*/ 	.short	0x0100
        /*0656*/ 	.byte	0x08
	.zero		1


	//   ....[92]....
        /*0658*/ 	.word	0x00000810
        /*065c*/ 	.word	0x000000ff
        /*0660*/ 	.word	0x00000170
        /*0664*/ 	.short	0x0100
        /*0666*/ 	.byte	0x08
	.zero		1


	//   ....[93]....
        /*0668*/ 	.word	0x00000820
        /*066c*/ 	.word	0x000000ff
        /*0670*/ 	.word	0x00000330
        /*0674*/ 	.short	0x0100
        /*0676*/ 	.byte	0x08
	.zero		1


	//   ....[94]....
        /*0678*/ 	.word	0x00000830
        /*067c*/ 	.word	0x000000ff
        /*0680*/ 	.word	0x00000178
        /*0684*/ 	.short	0x0100
        /*0686*/ 	.byte	0x08
	.zero		1


	//   ....[95]....
        /*0688*/ 	.word	0x00000840
        /*068c*/ 	.word	0x000000ff
        /*0690*/ 	.word	0x00000338
        /*0694*/ 	.short	0x0100
        /*0696*/ 	.byte	0x08
	.zero		1


	//   ....[96]....
        /*0698*/ 	.word	0x00000850
        /*069c*/ 	.word	0x000000ff
        /*06a0*/ 	.word	0x00000180
        /*06a4*/ 	.short	0x0100
        /*06a6*/ 	.byte	0x08
	.zero		1


	//   ....[97]....
        /*06a8*/ 	.word	0x00000860
        /*06ac*/ 	.word	0x000000ff
        /*06b0*/ 	.word	0x00000340
        /*06b4*/ 	.short	0x0100
        /*06b6*/ 	.byte	0x08
	.zero		1


	//   ....[98]....
        /*06b8*/ 	.word	0x00000870
        /*06bc*/ 	.word	0x000000ff
        /*06c0*/ 	.word	0x00000188
        /*06c4*/ 	.short	0x0100
        /*06c6*/ 	.byte	0x08
	.zero		1


	//   ....[99]....
        /*06c8*/ 	.word	0x00000880
        /*06cc*/ 	.word	0x000000ff
        /*06d0*/ 	.word	0x00000348
        /*06d4*/ 	.short	0x0100
        /*06d6*/ 	.byte	0x08
	.zero		1


	//   ....[100]....
        /*06d8*/ 	.word	0x00000890
        /*06dc*/ 	.word	0x000000ff
        /*06e0*/ 	.word	0x00000190
        /*06e4*/ 	.short	0x0100
        /*06e6*/ 	.byte	0x08
	.zero		1


	//   ....[101]....
        /*06e8*/ 	.word	0x000008a0
        /*06ec*/ 	.word	0x000000ff
        /*06f0*/ 	.word	0x00000350
        /*06f4*/ 	.short	0x0100
        /*06f6*/ 	.byte	0x08
	.zero		1


	//   ....[102]....
        /*06f8*/ 	.word	0x000008b0
        /*06fc*/ 	.word	0x000000ff
        /*0700*/ 	.word	0x00000198
        /*0704*/ 	.short	0x0100
        /*0706*/ 	.byte	0x08
	.zero		1


	//   ....[103]....
        /*0708*/ 	.word	0x000008c0
        /*070c*/ 	.word	0x000000ff
        /*0710*/ 	.word	0x00000358
        /*0714*/ 	.short	0x0100
        /*0716*/ 	.byte	0x08
	.zero		1


	//   ....[104]....
        /*0718*/ 	.word	0x000008d0
        /*071c*/ 	.word	0x000000ff
        /*0720*/ 	.word	0x000001a0
        /*0724*/ 	.short	0x0100
        /*0726*/ 	.byte	0x08
	.zero		1


	//   ....[105]....
        /*0728*/ 	.word	0x000008e0
        /*072c*/ 	.word	0x000000ff
        /*0730*/ 	.word	0x00000360
        /*0734*/ 	.short	0x0100
        /*0736*/ 	.byte	0x08
	.zero		1


	//   ....[106]....
        /*0738*/ 	.word	0x000008f0
        /*073c*/ 	.word	0x000000ff
        /*0740*/ 	.word	0x000001a8
        /*0744*/ 	.short	0x0100
        /*0746*/ 	.byte	0x08
	.zero		1


	//   ....[107]....
        /*0748*/ 	.word	0x00000900
        /*074c*/ 	.word	0x000000ff
        /*0750*/ 	.word	0x00000368
        /*0754*/ 	.short	0x0100
        /*0756*/ 	.byte	0x08
	.zero		1


	//   ....[108]....
        /*0758*/ 	.word	0x00000910
        /*075c*/ 	.word	0x000000ff
        /*0760*/ 	.word	0x000001b0
        /*0764*/ 	.short	0x0100
        /*0766*/ 	.byte	0x08
	.zero		1


	//   ....[109]....
        /*0768*/ 	.word	0x00000920
        /*076c*/ 	.word	0x000000ff
        /*0770*/ 	.word	0x00000370
        /*0774*/ 	.short	0x0100
        /*0776*/ 	.byte	0x08
	.zero		1


	//   ....[110]....
        /*0778*/ 	.word	0x00000930
        /*077c*/ 	.word	0x000000ff
        /*0780*/ 	.word	0x000001b8
        /*0784*/ 	.short	0x0100
        /*0786*/ 	.byte	0x08
	.zero		1


	//   ....[111]....
        /*0788*/ 	.word	0x00000940
        /*078c*/ 	.word	0x000000ff
        /*0790*/ 	.word	0x00000378
        /*0794*/ 	.short	0x0100
        /*0796*/ 	.byte	0x08
	.zero		1


	//   ....[112]....
        /*0798*/ 	.word	0x00000e70
        /*079c*/ 	.word	0x000000ff
        /*07a0*/ 	.word	0x000003b0
        /*07a4*/ 	.short	0x0100
        /*07a6*/ 	.byte	0x08
	.zero		1


	//   ....[113]....
        /*07a8*/ 	.word	0x00000f10
        /*07ac*/ 	.word	0x000000ff
        /*07b0*/ 	.word	0x000003b8
        /*07b4*/ 	.short	0x0100
        /*07b6*/ 	.byte	0x08
	.zero		1


	//   ....[114]....
        /*07b8*/ 	.word	0x00000f80
        /*07bc*/ 	.word	0x000000ff
        /*07c0*/ 	.word	0x00000390
        /*07c4*/ 	.short	0x0100
        /*07c6*/ 	.byte	0x09
	.zero		1


	//   ....[115]....
        /*07c8*/ 	.word	0x00000f90
        /*07cc*/ 	.word	0x000000ff
        /*07d0*/ 	.word	0x00000398
        /*07d4*/ 	.short	0x0100
        /*07d6*/ 	.byte	0x09
	.zero		1


	//   ....[116]....
        /*07d8*/ 	.word	0x00000fa0
        /*07dc*/ 	.word	0x000000ff
        /*07e0*/ 	.word	0x000003a0
        /*07e4*/ 	.short	0x0100
        /*07e6*/ 	.byte	0x09
	.zero		1


	//   ....[117]....
        /*07e8*/ 	.word	0x00000fb0
        /*07ec*/ 	.word	0x000000ff
        /*07f0*/ 	.word	0x000003a8
        /*07f4*/ 	.short	0x0100
        /*07f6*/ 	.byte	0x09
	.zero		1


	//   ....[118]....
        /*07f8*/ 	.word	0x00001d90
        /*07fc*/ 	.word	0x000000ff
        /*0800*/ 	.word	0xfffffff8
        /*0804*/ 	.short	0x010a
        /*0806*/ 	.byte	0x0f
	.zero		1


	//   ....[119]....
        /*0808*/ 	.word	0x00002060
        /*080c*/ 	.word	0x000000ff
        /*0810*/ 	.word	0x00000000
        /*0814*/ 	.short	0x010a
        /*0816*/ 	.byte	0x06
	.zero		1


	//   ....[120]....
        /*0818*/ 	.word	0x000020a0
        /*081c*/ 	.word	0x000000ff
        /*0820*/ 	.word	0x00000000
        /*0824*/ 	.short	0x010a
        /*0826*/ 	.byte	0x06
	.zero		1


	//   ....[121]....
        /*0828*/ 	.word	0x000025c0
        /*082c*/ 	.word	0x000000ff
        /*0830*/ 	.word	0x00000000
        /*0834*/ 	.short	0x010a
        /*0836*/ 	.byte	0x09
	.zero		1


	//   ....[122]....
        /*0838*/ 	.word	0x00002600
        /*083c*/ 	.word	0x000000ff
        /*0840*/ 	.word	0x00000000
        /*0844*/ 	.short	0x010a
        /*0846*/ 	.byte	0x09
	.zero		1


	//   ....[123]....
        /*0848*/ 	.word	0x00002990
        /*084c*/ 	.word	0x00000013
        /*0850*/ 	.word	0x00000000
        /*0854*/ 	.short	0x0101
        /*0856*/ 	.byte	0x3f
	.zero		1


	//   ....[124]....
        /*0858*/ 	.word	0x00002d10
        /*085c*/ 	.word	0x00000011
        /*0860*/ 	.word	0x00000000
        /*0864*/ 	.short	0x0101
        /*0866*/ 	.byte	0x17
	.zero		1


	//   ....[125]....
        /*0868*/ 	.word	0x00002e20
        /*086c*/ 	.word	0x00000011
        /*0870*/ 	.word	0x00000000
        /*0874*/ 	.short	0x0101
        /*0876*/ 	.byte	0x3f
	.zero		1


	//   ....[126]....
        /*0878*/ 	.word	0x00002ee0
        /*087c*/ 	.word	0x000000ff
        /*0880*/ 	.word	0x00000008
        /*0884*/ 	.short	0x010a
        /*0886*/ 	.byte	0x0f
	.zero		1


	//   ....[127]....
        /*0888*/ 	.word	0x00005740
        /*088c*/ 	.word	0x00000004
        /*0890*/ 	.word	0x00000000
        /*0894*/ 	.short	0x0101
        /*0896*/ 	.byte	0x17
	.zero		1


	//   ....[128]....
        /*0898*/ 	.word	0x00006060
        /*089c*/ 	.word	0x00000013
        /*08a0*/ 	.word	0x000001c0
        /*08a4*/ 	.short	0x010a
        /*08a6*/ 	.byte	0x3f
	.zero		1


	//   ....[129]....
        /*08a8*/ 	.word	0x00006410
        /*08ac*/ 	.word	0x00000004
        /*08b0*/ 	.word	0x000003b8
        /*08b4*/ 	.short	0x0101
        /*08b6*/ 	.byte	0x3f
	.zero		1


	//   ....[130]....
        /*08b8*/ 	.word	0x00006b40
        /*08bc*/ 	.word	0x00000005
        /*08c0*/ 	.word	0x00000000
        /*08c4*/ 	.short	0x010a
        /*08c6*/ 	.byte	0x3f
	.zero		1


	//   ....[131]....
        /*08c8*/ 	.word	0x00006bc0
        /*08cc*/ 	.word	0x00000007
        /*08d0*/ 	.word	0x00000000
        /*08d4*/ 	.short	0x010a
        /*08d6*/ 	.byte	0x3f
	.zero		1


	//   ....[132]....
        /*08d8*/ 	.word	0x00006c50
        /*08dc*/ 	.word	0x00000006
        /*08e0*/ 	.word	0x00000000
        /*08e4*/ 	.short	0x010a
        /*08e6*/ 	.byte	0x3f
	.zero		1


	//   ....[133]....
        /*08e8*/ 	.word	0x00006ce0
        /*08ec*/ 	.word	0x00000007
        /*08f0*/ 	.word	0x00000000
        /*08f4*/ 	.short	0x010a
        /*08f6*/ 	.byte	0x3f
	.zero		1


	//   ....[134]....
        /*08f8*/ 	.word	0x00006d70
        /*08fc*/ 	.word	0x00000006
        /*0900*/ 	.word	0x00000000
        /*0904*/ 	.short	0x010a
        /*0906*/ 	.byte	0x3f
	.zero		1


	//   ....[135]....
        /*0908*/ 	.word	0x00006e00
        /*090c*/ 	.word	0x00000007
        /*0910*/ 	.word	0x00000000
        /*0914*/ 	.short	0x010a
        /*0916*/ 	.byte	0x3f
	.zero		1


	//   ....[136]....
        /*0918*/ 	.word	0x00006e90
        /*091c*/ 	.word	0x00000006
        /*0920*/ 	.word	0x00000000
        /*0924*/ 	.short	0x010a
        /*0926*/ 	.byte	0x3f
	.zero		1


	//   ....[137]....
        /*0928*/ 	.word	0x00006f20
        /*092c*/ 	.word	0x00000007
        /*0930*/ 	.word	0x00000000
        /*0934*/ 	.short	0x010a
        /*0936*/ 	.byte	0x3f
	.zero		1


	//   ....[138]....
        /*0938*/ 	.word	0x00006fb0
        /*093c*/ 	.word	0x00000006
        /*0940*/ 	.word	0x00000000
        /*0944*/ 	.short	0x010a
        /*0946*/ 	.byte	0x3f
	.zero		1


	//   ....[139]....
        /*0948*/ 	.word	0x00007040
        /*094c*/ 	.word	0x00000007
        /*0950*/ 	.word	0x00000000
        /*0954*/ 	.short	0x010a
        /*0956*/ 	.byte	0x3f
	.zero		1


	//   ....[140]....
        /*0958*/ 	.word	0x000070d0
        /*095c*/ 	.word	0x00000006
        /*0960*/ 	.word	0x00000000
        /*0964*/ 	.short	0x010a
        /*0966*/ 	.byte	0x3f
	.zero		1


	//   ....[141]....
        /*0968*/ 	.word	0x00007160
        /*096c*/ 	.word	0x00000007
        /*0970*/ 	.word	0x00000000
        /*0974*/ 	.short	0x010a
        /*0976*/ 	.byte	0x3f
	.zero		1


	//   ....[142]....
        /*0978*/ 	.word	0x000071f0
        /*097c*/ 	.word	0x00000006
        /*0980*/ 	.word	0x00000000
        /*0984*/ 	.short	0x010a
        /*0986*/ 	.byte	0x3f
	.zero		1


	//   ....[143]....
        /*0988*/ 	.word	0x00007280
        /*098c*/ 	.word	0x00000007
        /*0990*/ 	.word	0x00000000
        /*0994*/ 	.short	0x010a
        /*0996*/ 	.byte	0x3f
	.zero		1


	//   ....[144]....
        /*0998*/ 	.word	0x00007310
        /*099c*/ 	.word	0x00000006
        /*09a0*/ 	.word	0x00000000
        /*09a4*/ 	.short	0x010a
        /*09a6*/ 	.byte	0x3f
	.zero		1


	//   ....[145]....
        /*09a8*/ 	.word	0x000073a0
        /*09ac*/ 	.word	0x00000007
        /*09b0*/ 	.word	0x00000000
        /*09b4*/ 	.short	0x010a
        /*09b6*/ 	.byte	0x3f
	.zero		1


	//   ....[146]....
        /*09b8*/ 	.word	0x00007430
        /*09bc*/ 	.word	0x00000006
        /*09c0*/ 	.word	0x00000000
        /*09c4*/ 	.short	0x010a
        /*09c6*/ 	.byte	0x3f
	.zero		1


	//   ....[147]....
        /*09c8*/ 	.word	0x000074c0
        /*09cc*/ 	.word	0x00000007
        /*09d0*/ 	.word	0x00000000
        /*09d4*/ 	.short	0x010a
        /*09d6*/ 	.byte	0x3f
	.zero		1


	//   ....[148]....
        /*09d8*/ 	.word	0x00007550
        /*09dc*/ 	.word	0x00000006
        /*09e0*/ 	.word	0x00000000
        /*09e4*/ 	.short	0x010a
        /*09e6*/ 	.byte	0x3f
	.zero		1


	//   ....[149]....
        /*09e8*/ 	.word	0x000075e0
        /*09ec*/ 	.word	0x00000007
        /*09f0*/ 	.word	0x00000000
        /*09f4*/ 	.short	0x010a
        /*09f6*/ 	.byte	0x3f
	.zero		1


	//   ....[150]....
        /*09f8*/ 	.word	0x00007670
        /*09fc*/ 	.word	0x00000006
        /*0a00*/ 	.word	0x00000000
        /*0a04*/ 	.short	0x010a
        /*0a06*/ 	.byte	0x3f
	.zero		1


	//   ....[151]....
        /*0a08*/ 	.word	0x00007700
        /*0a0c*/ 	.word	0x00000007
        /*0a10*/ 	.word	0x00000000
        /*0a14*/ 	.short	0x010a
        /*0a16*/ 	.byte	0x3f
	.zero		1


	//   ....[152]....
        /*0a18*/ 	.word	0x00007790
        /*0a1c*/ 	.word	0x00000006
        /*0a20*/ 	.word	0x00000000
        /*0a24*/ 	.short	0x010a
        /*0a26*/ 	.byte	0x3f
	.zero		1


	//   ....[153]....
        /*0a28*/ 	.word	0x00007820
        /*0a2c*/ 	.word	0x00000007
        /*0a30*/ 	.word	0x00000000
        /*0a34*/ 	.short	0x010a
        /*0a36*/ 	.byte	0x3f
	.zero		1


	//   ....[154]....
        /*0a38*/ 	.word	0x000078b0
        /*0a3c*/ 	.word	0x00000006
        /*0a40*/ 	.word	0x00000000
        /*0a44*/ 	.short	0x010a
        /*0a46*/ 	.byte	0x3f
	.zero		1


	//   ....[155]....
        /*0a48*/ 	.word	0x00007940
        /*0a4c*/ 	.word	0x00000007
        /*0a50*/ 	.word	0x00000000
        /*0a54*/ 	.short	0x010a
        /*0a56*/ 	.byte	0x3f
	.zero		1


	//   ....[156]....
        /*0a58*/ 	.word	0x000079d0
        /*0a5c*/ 	.word	0x00000006
        /*0a60*/ 	.word	0x00000000
        /*0a64*/ 	.short	0x010a
        /*0a66*/ 	.byte	0x3f
	.zero		1


	//   ....[157]....
        /*0a68*/ 	.word	0x00007a60
        /*0a6c*/ 	.word	0x00000007
        /*0a70*/ 	.word	0x00000000
        /*0a74*/ 	.short	0x010a
        /*0a76*/ 	.byte	0x3f
	.zero		1


	//   ....[158]....
        /*0a78*/ 	.word	0x00007af0
        /*0a7c*/ 	.word	0x00000006
        /*0a80*/ 	.word	0x00000000
        /*0a84*/ 	.short	0x010a
        /*0a86*/ 	.byte	0x3f
	.zero		1


	//   ....[159]....
        /*0a88*/ 	.word	0x00007b80
        /*0a8c*/ 	.word	0x00000007
        /*0a90*/ 	.word	0x00000000
        /*0a94*/ 	.short	0x010a
        /*0a96*/ 	.byte	0x3f
	.zero		1


	//   ....[160]....
        /*0a98*/ 	.word	0x00007c10
        /*0a9c*/ 	.word	0x00000006
        /*0aa0*/ 	.word	0x00000000
        /*0aa4*/ 	.short	0x010a
        /*0aa6*/ 	.byte	0x3f
	.zero		1


	//   ....[161]....
        /*0aa8*/ 	.word	0x00007ca0
        /*0aac*/ 	.word	0x00000007
        /*0ab0*/ 	.word	0x00000000
        /*0ab4*/ 	.short	0x010a
        /*0ab6*/ 	.byte	0x3f
	.zero		1


	//   ....[162]....
        /*0ab8*/ 	.word	0x00007d30
        /*0abc*/ 	.word	0x00000006
        /*0ac0*/ 	.word	0x00000000
        /*0ac4*/ 	.short	0x010a
        /*0ac6*/ 	.byte	0x3f
	.zero		1


	//   ....[163]....
        /*0ac8*/ 	.word	0x00007dc0
        /*0acc*/ 	.word	0x00000007
        /*0ad0*/ 	.word	0x00000000
        /*0ad4*/ 	.short	0x010a
        /*0ad6*/ 	.byte	0x3f
	.zero		1


	//   ....[164]....
        /*0ad8*/ 	.word	0x00007e50
        /*0adc*/ 	.word	0x00000006
        /*0ae0*/ 	.word	0x00000000
        /*0ae4*/ 	.short	0x010a
        /*0ae6*/ 	.byte	0x3f
	.zero		1


	//   ....[165]....
        /*0ae8*/ 	.word	0x00007ee0
        /*0aec*/ 	.word	0x00000007
        /*0af0*/ 	.word	0x00000000
        /*0af4*/ 	.short	0x010a
        /*0af6*/ 	.byte	0x3f
	.zero		1


	//   ....[166]....
        /*0af8*/ 	.word	0x00007f70
        /*0afc*/ 	.word	0x00000006
        /*0b00*/ 	.word	0x00000000
        /*0b04*/ 	.short	0x010a
        /*0b06*/ 	.byte	0x3f
	.zero		1


	//   ....[167]....
        /*0b08*/ 	.word	0x00008000
        /*0b0c*/ 	.word	0x00000007
        /*0b10*/ 	.word	0x00000000
        /*0b14*/ 	.short	0x010a
        /*0b16*/ 	.byte	0x3f
	.zero		1


	//   ....[168]....
        /*0b18*/ 	.word	0x00008090
        /*0b1c*/ 	.word	0x00000006
        /*0b20*/ 	.word	0x00000000
        /*0b24*/ 	.short	0x010a
        /*0b26*/ 	.byte	0x3f
	.zero		1


	//   ....[169]....
        /*0b28*/ 	.word	0x00008120
        /*0b2c*/ 	.word	0x00000007
        /*0b30*/ 	.word	0x00000000
        /*0b34*/ 	.short	0x010a
        /*0b36*/ 	.byte	0x3f
	.zero		1


	//   ....[170]....
        /*0b38*/ 	.word	0x000081b0
        /*0b3c*/ 	.word	0x00000006
        /*0b40*/ 	.word	0x00000000
        /*0b44*/ 	.short	0x010a
        /*0b46*/ 	.byte	0x3f
	.zero		1


	//   ....[171]....
        /*0b48*/ 	.word	0x00008240
        /*0b4c*/ 	.word	0x00000007
        /*0b50*/ 	.word	0x00000000
        /*0b54*/ 	.short	0x010a
        /*0b56*/ 	.byte	0x3f
	.zero		1


	//   ....[172]....
        /*0b58*/ 	.word	0x000082d0
        /*0b5c*/ 	.word	0x00000006
        /*0b60*/ 	.word	0x00000000
        /*0b64*/ 	.short	0x010a
        /*0b66*/ 	.byte	0x3f
	.zero		1


	//   ....[173]....
        /*0b68*/ 	.word	0x00008360
        /*0b6c*/ 	.word	0x00000007
        /*0b70*/ 	.word	0x00000000
        /*0b74*/ 	.short	0x010a
        /*0b76*/ 	.byte	0x3f
	.zero		1


	//   ....[174]....
        /*0b78*/ 	.word	0x000083f0
        /*0b7c*/ 	.word	0x00000006
        /*0b80*/ 	.word	0x00000000
        /*0b84*/ 	.short	0x010a
        /*0b86*/ 	.byte	0x3f
	.zero		1


	//   ....[175]....
        /*0b88*/ 	.word	0x00008480
        /*0b8c*/ 	.word	0x00000007
        /*0b90*/ 	.word	0x00000000
        /*0b94*/ 	.short	0x010a
        /*0b96*/ 	.byte	0x3f
	.zero		1


	//   ....[176]....
        /*0b98*/ 	.word	0x00008510
        /*0b9c*/ 	.word	0x00000006
        /*0ba0*/ 	.word	0x00000000
        /*0ba4*/ 	.short	0x010a
        /*0ba6*/ 	.byte	0x3f
	.zero		1


	//   ....[177]....
        /*0ba8*/ 	.word	0x000085a0
        /*0bac*/ 	.word	0x00000007
        /*0bb0*/ 	.word	0x00000000
        /*0bb4*/ 	.short	0x010a
        /*0bb6*/ 	.byte	0x3f
	.zero		1


	//   ....[178]....
        /*0bb8*/ 	.word	0x00008630
        /*0bbc*/ 	.word	0x00000006
        /*0bc0*/ 	.word	0x00000000
        /*0bc4*/ 	.short	0x010a
        /*0bc6*/ 	.byte	0x3f
	.zero		1


	//   ....[179]....
        /*0bc8*/ 	.word	0x000086c0
        /*0bcc*/ 	.word	0x00000007
        /*0bd0*/ 	.word	0x00000000
        /*0bd4*/ 	.short	0x010a
        /*0bd6*/ 	.byte	0x3f
	.zero		1


	//   ....[180]....
        /*0bd8*/ 	.word	0x00008750
        /*0bdc*/ 	.word	0x00000006
        /*0be0*/ 	.word	0x00000000
        /*0be4*/ 	.short	0x010a
        /*0be6*/ 	.byte	0x3f
	.zero		1


	//   ....[181]....
        /*0be8*/ 	.word	0x000087e0
        /*0bec*/ 	.word	0x00000007
        /*0bf0*/ 	.word	0x00000000
        /*0bf4*/ 	.short	0x010a
        /*0bf6*/ 	.byte	0x3f
	.zero		1


	//   ....[182]....
        /*0bf8*/ 	.word	0x00008870
        /*0bfc*/ 	.word	0x00000006
        /*0c00*/ 	.word	0x00000000
        /*0c04*/ 	.short	0x010a
        /*0c06*/ 	.byte	0x3f
	.zero		1


	//   ....[183]....
        /*0c08*/ 	.word	0x00008900
        /*0c0c*/ 	.word	0x00000007
        /*0c10*/ 	.word	0x00000000
        /*0c14*/ 	.short	0x010a
        /*0c16*/ 	.byte	0x3f
	.zero		1


	//   ....[184]....
        /*0c18*/ 	.word	0x00008990
        /*0c1c*/ 	.word	0x00000006
        /*0c20*/ 	.word	0x00000000
        /*0c24*/ 	.short	0x010a
        /*0c26*/ 	.byte	0x3f
	.zero		1


	//   ....[185]....
        /*0c28*/ 	.word	0x00008a20
        /*0c2c*/ 	.word	0x00000003
        /*0c30*/ 	.word	0x00000000
        /*0c34*/ 	.short	0x010a
        /*0c36*/ 	.byte	0x3f
	.zero		1


	//   ....[186]....
        /*0c38*/ 	.word	0x00008a90
        /*0c3c*/ 	.word	0x00000011
        /*0c40*/ 	.word	0xfffffff8
        /*0c44*/ 	.short	0x010a
        /*0c46*/ 	.byte	0x3f
	.zero		1


	//   ....[187]....
        /*0c48*/ 	.word	0x00008af0
        /*0c4c*/ 	.word	0x00000011
        /*0c50*/ 	.word	0x00000000
        /*0c54*/ 	.short	0x010a
        /*0c56*/ 	.byte	0x3f
	.zero		1


	//   ....[188]....
        /*0c58*/ 	.word	0x00008b50
        /*0c5c*/ 	.word	0x00000013
        /*0c60*/ 	.word	0x00000000
        /*0c64*/ 	.short	0x010a
        /*0c66*/ 	.byte	0x3f
	.zero		1


	//   ....[189]....
        /*0c68*/ 	.word	0x00008bb0
        /*0c6c*/ 	.word	0x00000011
        /*0c70*/ 	.word	0x00000008
        /*0c74*/ 	.short	0x010a
        /*0c76*/ 	.byte	0x3f
	.zero		1


	//   ....[190]....
        /*0c78*/ 	.word	0x00008c80
        /*0c7c*/ 	.word	0x00000013
        /*0c80*/ 	.word	0x000001c0
        /*0c84*/ 	.short	0x010a
        /*0c86*/ 	.byte	0x3f
	.zero		1


	//   ....[191]....
        /*0c88*/ 	.word	0x00008d60
        /*0c8c*/ 	.word	0x00000005
        /*0c90*/ 	.word	0x00000000
        /*0c94*/ 	.short	0x010a
        /*0c96*/ 	.byte	0x3f
	.zero		1


	//   ....[192]....
        /*0c98*/ 	.word	0x00008db0
        /*0c9c*/ 	.word	0x00000007
        /*0ca0*/ 	.word	0x00000000
        /*0ca4*/ 	.short	0x010a
        /*0ca6*/ 	.byte	0x3f
	.zero		1


	//   ....[193]....
        /*0ca8*/ 	.word	0x00008e00
        /*0cac*/ 	.word	0x00000006
        /*0cb0*/ 	.word	0x00000000
        /*0cb4*/ 	.short	0x010a
        /*0cb6*/ 	.byte	0x3f
	.zero		1


	//   ....[194]....
        /*0cb8*/ 	.word	0x00008e50
        /*0cbc*/ 	.word	0x00000007
        /*0cc0*/ 	.word	0x00000000
        /*0cc4*/ 	.short	0x010a
        /*0cc6*/ 	.byte	0x3f
	.zero		1


	//   ....[195]....
        /*0cc8*/ 	.word	0x00008ea0
        /*0ccc*/ 	.word	0x00000006
        /*0cd0*/ 	.word	0x00000000
        /*0cd4*/ 	.short	0x010a
        /*0cd6*/ 	.byte	0x3f
	.zero		1


	//   ....[196]....
        /*0cd8*/ 	.word	0x00008ef0
        /*0cdc*/ 	.word	0x00000007
        /*0ce0*/ 	.word	0x00000000
        /*0ce4*/ 	.short	0x010a
        /*0ce6*/ 	.byte	0x3f
	.zero		1


	//   ....[197]....
        /*0ce8*/ 	.word	0x00008f40
        /*0cec*/ 	.word	0x00000006
        /*0cf0*/ 	.word	0x00000000
        /*0cf4*/ 	.short	0x010a
        /*0cf6*/ 	.byte	0x3f
	.zero		1


	//   ....[198]....
        /*0cf8*/ 	.word	0x00008f90
        /*0cfc*/ 	.word	0x00000007
        /*0d00*/ 	.word	0x00000000
        /*0d04*/ 	.short	0x010a
        /*0d06*/ 	.byte	0x3f
	.zero		1


	//   ....[199]....
        /*0d08*/ 	.word	0x00008fe0
        /*0d0c*/ 	.word	0x00000006
        /*0d10*/ 	.word	0x00000000
        /*0d14*/ 	.short	0x010a
        /*0d16*/ 	.byte	0x3f
	.zero		1


	//   ....[200]....
        /*0d18*/ 	.word	0x00009030
        /*0d1c*/ 	.word	0x00000007
        /*0d20*/ 	.word	0x00000000
        /*0d24*/ 	.short	0x010a
        /*0d26*/ 	.byte	0x3f
	.zero		1


	//   ....[201]....
        /*0d28*/ 	.word	0x00009080
        /*0d2c*/ 	.word	0x00000006
        /*0d30*/ 	.word	0x00000000
        /*0d34*/ 	.short	0x010a
        /*0d36*/ 	.byte	0x3f
	.zero		1


	//   ....[202]....
        /*0d38*/ 	.word	0x000090d0
        /*0d3c*/ 	.word	0x00000007
        /*0d40*/ 	.word	0x00000000
        /*0d44*/ 	.short	0x010a
        /*0d46*/ 	.byte	0x3f
	.zero		1


	//   ....[203]....
        /*0d48*/ 	.word	0x00009120
        /*0d4c*/ 	.word	0x00000006
        /*0d50*/ 	.word	0x00000000
        /*0d54*/ 	.short	0x010a
        /*0d56*/ 	.byte	0x3f
	.zero		1


	//   ....[204]....
        /*0d58*/ 	.word	0x00009170
        /*0d5c*/ 	.word	0x00000007
        /*0d60*/ 	.word	0x00000000
        /*0d64*/ 	.short	0x010a
        /*0d66*/ 	.byte	0x3f
	.zero		1


	//   ....[205]....
        /*0d68*/ 	.word	0x000091c0
        /*0d6c*/ 	.word	0x00000006
        /*0d70*/ 	.word	0x00000000
        /*0d74*/ 	.short	0x010a
        /*0d76*/ 	.byte	0x3f
	.zero		1


	//   ....[206]....
        /*0d78*/ 	.word	0x00009210
        /*0d7c*/ 	.word	0x00000007
        /*0d80*/ 	.word	0x00000000
        /*0d84*/ 	.short	0x010a
        /*0d86*/ 	.byte	0x3f
	.zero		1


	//   ....[207]....
        /*0d88*/ 	.word	0x00009260
        /*0d8c*/ 	.word	0x00000006
        /*0d90*/ 	.word	0x00000000
        /*0d94*/ 	.short	0x010a
        /*0d96*/ 	.byte	0x3f
	.zero		1


	//   ....[208]....
        /*0d98*/ 	.word	0x000092b0
        /*0d9c*/ 	.word	0x00000007
        /*0da0*/ 	.word	0x00000000
        /*0da4*/ 	.short	0x010a
        /*0da6*/ 	.byte	0x3f
	.zero		1


	//   ....[209]....
        /*0da8*/ 	.word	0x00009300
        /*0dac*/ 	.word	0x00000006
        /*0db0*/ 	.word	0x00000000
        /*0db4*/ 	.short	0x010a
        /*0db6*/ 	.byte	0x3f
	.zero		1


	//   ....[210]....
        /*0db8*/ 	.word	0x00009350
        /*0dbc*/ 	.word	0x00000007
        /*0dc0*/ 	.word	0x00000000
        /*0dc4*/ 	.short	0x010a
        /*0dc6*/ 	.byte	0x3f
	.zero		1


	//   ....[211]....
        /*0dc8*/ 	.word	0x000093a0
        /*0dcc*/ 	.word	0x00000006
        /*0dd0*/ 	.word	0x00000000
        /*0dd4*/ 	.short	0x010a
        /*0dd6*/ 	.byte	0x3f
	.zero		1


	//   ....[212]....
        /*0dd8*/ 	.word	0x000093f0
        /*0ddc*/ 	.word	0x00000007
        /*0de0*/ 	.word	0x00000000
        /*0de4*/ 	.short	0x010a
        /*0de6*/ 	.byte	0x3f
	.zero		1


	//   ....[213]....
        /*0de8*/ 	.word	0x00009440
        /*0dec*/ 	.word	0x00000006
        /*0df0*/ 	.word	0x00000000
        /*0df4*/ 	.short	0x010a
        /*0df6*/ 	.byte	0x3f
	.zero		1


	//   ....[214]....
        /*0df8*/ 	.word	0x00009490
        /*0dfc*/ 	.word	0x00000007
        /*0e00*/ 	.word	0x00000000
        /*0e04*/ 	.short	0x010a
        /*0e06*/ 	.byte	0x3f
	.zero		1


	//   ....[215]....
        /*0e08*/ 	.word	0x000094e0
        /*0e0c*/ 	.word	0x00000006
        /*0e10*/ 	.word	0x00000000
        /*0e14*/ 	.short	0x010a
        /*0e16*/ 	.byte	0x3f
	.zero		1


	//   ....[216]....
        /*0e18*/ 	.word	0x00009530
        /*0e1c*/ 	.word	0x00000007
        /*0e20*/ 	.word	0x00000000
        /*0e24*/ 	.short	0x010a
        /*0e26*/ 	.byte	0x3f
	.zero		1


	//   ....[217]....
        /*0e28*/ 	.word	0x00009580
        /*0e2c*/ 	.word	0x00000006
        /*0e30*/ 	.word	0x00000000
        /*0e34*/ 	.short	0x010a
        /*0e36*/ 	.byte	0x3f
	.zero		1


	//   ....[218]....
        /*0e38*/ 	.word	0x000095d0
        /*0e3c*/ 	.word	0x00000007
        /*0e40*/ 	.word	0x00000000
        /*0e44*/ 	.short	0x010a
        /*0e46*/ 	.byte	0x3f
	.zero		1


	//   ....[219]....
        /*0e48*/ 	.word	0x00009620
        /*0e4c*/ 	.word	0x00000006
        /*0e50*/ 	.word	0x00000000
        /*0e54*/ 	.short	0x010a
        /*0e56*/ 	.byte	0x3f
	.zero		1


	//   ....[220]....
        /*0e58*/ 	.word	0x00009670
        /*0e5c*/ 	.word	0x00000007
        /*0e60*/ 	.word	0x00000000
        /*0e64*/ 	.short	0x010a
        /*0e66*/ 	.byte	0x3f
	.zero		1


	//   ....[221]....
        /*0e68*/ 	.word	0x000096c0
        /*0e6c*/ 	.word	0x00000006
        /*0e70*/ 	.word	0x00000000
        /*0e74*/ 	.short	0x010a
        /*0e76*/ 	.byte	0x3f
	.zero		1


	//   ....[222]....
        /*0e78*/ 	.word	0x00009710
        /*0e7c*/ 	.word	0x00000007
        /*0e80*/ 	.word	0x00000000
        /*0e84*/ 	.short	0x010a
        /*0e86*/ 	.byte	0x3f
	.zero		1


	//   ....[223]....
        /*0e88*/ 	.word	0x00009760
        /*0e8c*/ 	.word	0x00000006
        /*0e90*/ 	.word	0x00000000
        /*0e94*/ 	.short	0x010a
        /*0e96*/ 	.byte	0x3f
	.zero		1


	//   ....[224]....
        /*0e98*/ 	.word	0x000097b0
        /*0e9c*/ 	.word	0x00000007
        /*0ea0*/ 	.word	0x00000000
        /*0ea4*/ 	.short	0x010a
        /*0ea6*/ 	.byte	0x3f
	.zero		1


	//   ....[225]....
        /*0ea8*/ 	.word	0x00009800
        /*0eac*/ 	.word	0x00000006
        /*0eb0*/ 	.word	0x00000000
        /*0eb4*/ 	.short	0x010a
        /*0eb6*/ 	.byte	0x3f
	.zero		1


	//   ....[226]....
        /*0eb8*/ 	.word	0x00009850
        /*0ebc*/ 	.word	0x00000007
        /*0ec0*/ 	.word	0x00000000
        /*0ec4*/ 	.short	0x010a
        /*0ec6*/ 	.byte	0x3f
	.zero		1


	//   ....[227]....
        /*0ec8*/ 	.word	0x000098a0
        /*0ecc*/ 	.word	0x00000006
        /*0ed0*/ 	.word	0x00000000
        /*0ed4*/ 	.short	0x010a
        /*0ed6*/ 	.byte	0x3f
	.zero		1


	//   ....[228]....
        /*0ed8*/ 	.word	0x000098f0
        /*0edc*/ 	.word	0x00000007
        /*0ee0*/ 	.word	0x00000000
        /*0ee4*/ 	.short	0x010a
        /*0ee6*/ 	.byte	0x3f
	.zero		1


	//   ....[229]....
        /*0ee8*/ 	.word	0x00009940
        /*0eec*/ 	.word	0x00000006
        /*0ef0*/ 	.word	0x00000000
        /*0ef4*/ 	.short	0x010a
        /*0ef6*/ 	.byte	0x3f
	.zero		1


	//   ....[230]....
        /*0ef8*/ 	.word	0x00009990
        /*0efc*/ 	.word	0x00000007
        /*0f00*/ 	.word	0x00000000
        /*0f04*/ 	.short	0x010a
        /*0f06*/ 	.byte	0x3f
	.zero		1


	//   ....[231]....
        /*0f08*/ 	.word	0x000099e0
        /*0f0c*/ 	.word	0x00000006
        /*0f10*/ 	.word	0x00000000
        /*0f14*/ 	.short	0x010a
        /*0f16*/ 	.byte	0x3f
	.zero		1


	//   ....[232]....
        /*0f18*/ 	.word	0x00009a30
        /*0f1c*/ 	.word	0x00000007
        /*0f20*/ 	.word	0x00000000
        /*0f24*/ 	.short	0x010a
        /*0f26*/ 	.byte	0x3f
	.zero		1


	//   ....[233]....
        /*0f28*/ 	.word	0x00009a80
        /*0f2c*/ 	.word	0x00000006
        /*0f30*/ 	.word	0x00000000
        /*0f34*/ 	.short	0x010a
        /*0f36*/ 	.byte	0x3f
	.zero		1


	//   ....[234]....
        /*0f38*/ 	.word	0x00009ad0
        /*0f3c*/ 	.word	0x00000007
        /*0f40*/ 	.word	0x00000000
        /*0f44*/ 	.short	0x010a
        /*0f46*/ 	.byte	0x3f
	.zero		1


	//   ....[235]....
        /*0f48*/ 	.word	0x00009b20
        /*0f4c*/ 	.word	0x00000006
        /*0f50*/ 	.word	0x00000000
        /*0f54*/ 	.short	0x010a
        /*0f56*/ 	.byte	0x3f
	.zero		1


	//   ....[236]....
        /*0f58*/ 	.word	0x00009b70
        /*0f5c*/ 	.word	0x00000007
        /*0f60*/ 	.word	0x00000000
        /*0f64*/ 	.short	0x010a
        /*0f66*/ 	.byte	0x3f
	.zero		1


	//   ....[237]....
        /*0f68*/ 	.word	0x00009bc0
        /*0f6c*/ 	.word	0x00000006
        /*0f70*/ 	.word	0x00000000
        /*0f74*/ 	.short	0x010a
        /*0f76*/ 	.byte	0x3f
	.zero		1


	//   ....[238]....
        /*0f78*/ 	.word	0x00009c10
        /*0f7c*/ 	.word	0x00000007
        /*0f80*/ 	.word	0x00000000
        /*0f84*/ 	.short	0x010a
        /*0f86*/ 	.byte	0x3f
	.zero		1


	//   ....[239]....
        /*0f88*/ 	.word	0x00009c60
        /*0f8c*/ 	.word	0x00000006
        /*0f90*/ 	.word	0x00000000
        /*0f94*/ 	.short	0x010a
        /*0f96*/ 	.byte	0x3f
	.zero		1


	//   ....[240]....
        /*0f98*/ 	.word	0x00009cb0
        /*0f9c*/ 	.word	0x00000007
        /*0fa0*/ 	.word	0x00000000
        /*0fa4*/ 	.short	0x010a
        /*0fa6*/ 	.byte	0x3f
	.zero		1


	//   ....[241]....
        /*0fa8*/ 	.word	0x00009d00
        /*0fac*/ 	.word	0x00000006
        /*0fb0*/ 	.word	0x00000000
        /*0fb4*/ 	.short	0x010a
        /*0fb6*/ 	.byte	0x3f
	.zero		1


	//   ....[242]....
        /*0fb8*/ 	.word	0x00009d50
        /*0fbc*/ 	.word	0x00000007
        /*0fc0*/ 	.word	0x00000000
        /*0fc4*/ 	.short	0x010a
        /*0fc6*/ 	.byte	0x3f
	.zero		1


	//   ....[243]....
        /*0fc8*/ 	.word	0x00009da0
        /*0fcc*/ 	.word	0x00000006
        /*0fd0*/ 	.word	0x00000000
        /*0fd4*/ 	.short	0x010a
        /*0fd6*/ 	.byte	0x3f
	.zero		1


	//   ....[244]....
        /*0fd8*/ 	.word	0x00009df0
        /*0fdc*/ 	.word	0x00000007
        /*0fe0*/ 	.word	0x00000000
        /*0fe4*/ 	.short	0x010a
        /*0fe6*/ 	.byte	0x3f
	.zero		1


	//   ....[245]....
        /*0fe8*/ 	.word	0x00009e40
        /*0fec*/ 	.word	0x00000006
        /*0ff0*/ 	.word	0x00000000
        /*0ff4*/ 	.short	0x010a
        /*0ff6*/ 	.byte	0x3f
	.zero		1


	//----- nvinfo : EIATTR_NUM_MBARRIERS
	.align		4
.L_28:
        /*0ff8*/ 	.byte	0x03, 0x38
        /*0ffa*/ 	.short	0x0076


	//----- nvinfo : EIATTR_EXIT_INSTR_OFFSETS
	.align		4
        /*0ffc*/ 	.byte	0x04, 0x1c
        /*0ffe*/ 	.short	(.L_30 - .L_29)


	//   ....[0]....
.L_29:
        /*1000*/ 	.word	0x00001a50


	//   ....[1]....
        /*1004*/ 	.word	0x00001ab0


	//   ....[2]....
        /*1008*/ 	.word	0x00005d50


	//   ....[3]....
        /*100c*/ 	.word	0x00005d80


	//   ....[4]....
        /*1010*/ 	.word	0x00008a70


	//----- nvinfo : EIATTR_MAX_THREADS
	.align		4
.L_30:
        /*1014*/ 	.byte	0x04, 0x05
        /*1016*/ 	.short	(.L_32 - .L_31)
.L_31:
        /*1018*/ 	.word	0x00000180
        /*101c*/ 	.word	0x00000001
        /*1020*/ 	.word	0x00000001


	//----- nvinfo : EIATTR_CRS_STACK_SIZE
	.align		4
.L_32:
        /*1024*/ 	.byte	0x04, 0x1e
        /*1026*/ 	.short	(.L_34 - .L_33)
.L_33:
        /*1028*/ 	.word	0x00000000


	//----- nvinfo : EIATTR_CBANK_PARAM_SIZE
	.align		4
.L_34:
        /*102c*/ 	.byte	0x03, 0x19
        /*102e*/ 	.short	0x0470


	//----- nvinfo : EIATTR_PARAM_CBANK
	.align		4
        /*1030*/ 	.byte	0x04, 0x0a
        /*1032*/ 	.short	(.L_36 - .L_35)
	.align		4
.L_35:
        /*1034*/ 	.word	index@(.nv.constant0._ZN7cutlass13device_kernelINS_4gemm6kernel13GemmUniversalIN4cute5tupleIJiiiiEEENS1_10collective13CollectiveMmaINS1_37MainloopSm90TmaGmmaWarpSpecializedFP8ILi56ENS5_IJNS4_1CILi2EEENSA_ILi1EEESC_EEENS1_32KernelTmaWarpSpecializedPingpongEEENS5_IJNSA_ILi64EEESG_NSA_ILi32EEEEEENS_12float_e4m3_tENS5_IJlSC_lEEESJ_SK_NS4_8TiledMMAINS4_8MMA_AtomIJNS4_4SM904GMMA30MMA_64x64x32_F32E4M3E4M3_SS_TNILNSO_7ScaleInE1ELSQ_1EEEEEENS4_6LayoutINS5_IJSC_SC_SC_EEENS5_IJNSA_ILi0EEESV_SV_EEEEENS5_IJNS4_10UnderscoreESY_SY_EEEEENS4_13SM90_TMA_LOADENS4_14ComposedLayoutINS4_7SwizzleILi1ELi4ELi3EEENS4_18smem_ptr_flag_bitsILi8EEENST_INS5_IJNSA_ILi8EEESH_EEENS5_IJSH_SC_EEEEEEEvNS4_8identityENS4_23SM90_TMA_LOAD_MULTICASTES1B_vS1C_EENS_8epilogue10collective6detail29Sm90TmaWarpSpecializedAdapterINS1G_15DefaultEpilogueISJ_SK_SK_NS1F_6thread17LinearCombinationISJ_Li1EffLNS1K_9ScaleType4KindE0ELNS_15FloatRoundStyleE2ESJ_EENS1_15EpilogueDefaultEEEEEvvEEEEvNT_6ParamsE)
        /*1038*/ 	.short	0x0210
        /*103a*/ 	.short	0x0470


	//----- nvinfo : EIATTR_SW_WAR
	.align		4
.L_36:
        /*103c*/ 	.byte	0x04, 0x36
        /*103e*/ 	.short	(.L_38 - .L_37)
.L_37:
        /*1040*/ 	.word	0x00000008
.L_38:


//--------------------- .nv.callgraph             --------------------------
	.section	.nv.callgraph,"",@"SHT_CUDA_CALLGRAPH"
	.align	4
	.sectionentsize	8
	.align		4
        /*0000*/ 	.word	0x00000000
	.align		4
        /*0004*/ 	.word	0xffffffff
	.align		4
        /*0008*/ 	.word	0x00000000
	.align		4
        /*000c*/ 	.word	0xfffffffe
	.align		4
        /*0010*/ 	.word	0x00000000
	.align		4
        /*0014*/ 	.word	0xfffffffd
	.align		4
        /*0018*/ 	.word	0x00000000
	.align		4
        /*001c*/ 	.word	0xfffffffc


//--------------------- .nv.constant4             --------------------------
	.section	.nv.constant4,"a",@progbits
	.align	8
	.align		8
.nv.constant4:
        /*0000*/ 	.dword	_ZN40_INTERNAL_ce4cf19e_4_k_cu_50769239_189364cuda3std3__45__cpo5beginE
	.align		8
        /*0008*/ 	.dword	_ZN40_INTERNAL_ce4cf19e_4_k_cu_50769239_189364cuda3std3__45__cpo3endE
	.align		8
        /*0010*/ 	.dword	_ZN40_INTERNAL_ce4cf19e_4_k_cu_50769239_189364cuda3std3__45__cpo6cbeginE
	.align		8
        /*0018*/ 	.dword	_ZN40_INTERNAL_ce4cf19e_4_k_cu_50769239_189364cuda3std3__45__cpo4cendE
	.align		8
        /*0020*/ 	.dword	_ZN40_INTERNAL_ce4cf19e_4_k_cu_50769239_189364cuda3std3__442_GLOBAL__N__ce4cf19e_4_k_cu_50769239_189366ignoreE
	.align		8
        /*0028*/ 	.dword	_ZN40_INTERNAL_ce4cf19e_4_k_cu_50769239_189364cuda3std3__419piecewise_constructE
	.align		8
        /*0030*/ 	.dword	_ZN40_INTERNAL_ce4cf19e_4_k_cu_50769239_189364cuda3std3__48in_placeE
	.align		8
        /*0038*/ 	.dword	_ZN40_INTERNAL_ce4cf19e_4_k_cu_50769239_189364cuda3std6ranges3__45__cpo4swapE
	.align		8
        /*0040*/ 	.dword	_ZN40_INTERNAL_ce4cf19e_4_k_cu_50769239_189364cuda3std6ranges3__45__cpo9iter_moveE
	.align		8
        /*0048*/ 	.dword	_ZN40_INTERNAL_ce4cf19e_4_k_cu_50769239_189364cute7productE
	.align		8
        /*0050*/ 	.dword	_ZN40_INTERNAL_ce4cf19e_4_k_cu_50769239_189364cute1_E


//--------------------- .text._ZN7cutlass13device_kernelINS_4gemm6kernel13GemmUniversalIN4cute5tupleIJiiiiEEENS1_10collective13CollectiveMmaINS1_37MainloopSm90TmaGmmaWarpSpecializedFP8ILi56ENS5_IJNS4_1CILi2EEENSA_ILi1EEESC_EEENS1_32KernelTmaWarpSpecializedPingpongEEENS5_IJNSA_ILi64EEESG_NSA_ILi32EEEEEENS_12float_e4m3_tENS5_IJlSC_lEEESJ_SK_NS4_8TiledMMAINS4_8MMA_AtomIJNS4_4SM904GMMA30MMA_64x64x32_F32E4M3E4M3_SS_TNILNSO_7ScaleInE1ELSQ_1EEEEEENS4_6LayoutINS5_IJSC_SC_SC_EEENS5_IJNSA_ILi0EEESV_SV_EEEEENS5_IJNS4_10UnderscoreESY_SY_EEEEENS4_13SM90_TMA_LOADENS4_14ComposedLayoutINS4_7SwizzleILi1ELi4ELi3EEENS4_18smem_ptr_flag_bitsILi8EEENST_INS5_IJNSA_ILi8EEESH_EEENS5_IJSH_SC_EEEEEEEvNS4_8identityENS4_23SM90_TMA_LOAD_MULTICASTES1B_vS1C_EENS_8epilogue10collective6detail29Sm90TmaWarpSpecializedAdapterINS1G_15DefaultEpilogueISJ_SK_SK_NS1F_6thread17LinearCombinationISJ_Li1EffLNS1K_9ScaleType4KindE0ELNS_15FloatRoundStyleE2ESJ_EENS1_15EpilogueDefaultEEEEEvvEEEEvNT_6ParamsE --------------------------
	.section	.text._ZN7cutlass13device_kernelINS_4gemm6kernel13GemmUniversalIN4cute5tupleIJiiiiEEENS1_10collective13CollectiveMmaINS1_37MainloopSm90TmaGmmaWarpSpecializedFP8ILi56ENS5_IJNS4_1CILi2EEENSA_ILi1EEESC_EEENS1_32KernelTmaWarpSpecializedPingpongEEENS5_IJNSA_ILi64EEESG_NSA_ILi32EEEEEENS_12float_e4m3_tENS5_IJlSC_lEEESJ_SK_NS4_8TiledMMAINS4_8MMA_AtomIJNS4_4SM904GMMA30MMA_64x64x32_F32E4M3E4M3_SS_TNILNSO_7ScaleInE1ELSQ_1EEEEEENS4_6LayoutINS5_IJSC_SC_SC_EEENS5_IJNSA_ILi0EEESV_SV_EEEEENS5_IJNS4_10UnderscoreESY_SY_EEEEENS4_13SM90_TMA_LOADENS4_14ComposedLayoutINS4_7SwizzleILi1ELi4ELi3EEENS4_18smem_ptr_flag_bitsILi8EEENST_INS5_IJNSA_ILi8EEESH_EEENS5_IJSH_SC_EEEEEEEvNS4_8identityENS4_23SM90_TMA_LOAD_MULTICASTES1B_vS1C_EENS_8epilogue10collective6detail29Sm90TmaWarpSpecializedAdapterINS1G_15DefaultEpilogueISJ_SK_SK_NS1F_6thread17LinearCombinationISJ_Li1EffLNS1K_9ScaleType4KindE0ELNS_15FloatRoundStyleE2ESJ_EENS1_15EpilogueDefaultEEEEEvvEEEEvNT_6ParamsE,"ax",@progbits
	.align	128
.text._ZN7cutlass13device_kernelINS_4gemm6kernel13GemmUniversalIN4cute5tupleIJiiiiEEENS1_10collective13CollectiveMmaINS1_37MainloopSm90TmaGmmaWarpSpecializedFP8ILi56ENS5_IJNS4_1CILi2EEENSA_ILi1EEESC_EEENS1_32KernelTmaWarpSpecializedPingpongEEENS5_IJNSA_ILi64EEESG_NSA_ILi32EEEEEENS_12float_e4m3_tENS5_IJlSC_lEEESJ_SK_NS4_8TiledMMAINS4_8MMA_AtomIJNS4_4SM904GMMA30MMA_64x64x32_F32E4M3E4M3_SS_TNILNSO_7ScaleInE1ELSQ_1EEEEEENS4_6LayoutINS5_IJSC_SC_SC_EEENS5_IJNSA_ILi0EEESV_SV_EEEEENS5_IJNS4_10UnderscoreESY_SY_EEEEENS4_13SM90_TMA_LOADENS4_14ComposedLayoutINS4_7SwizzleILi1ELi4ELi3EEENS4_18smem_ptr_flag_bitsILi8EEENST_INS5_IJNSA_ILi8EEESH_EEENS5_IJSH_SC_EEEEEEEvNS4_8identityENS4_23SM90_TMA_LOAD_MULTICASTES1B_vS1C_EENS_8epilogue10collective6detail29Sm90TmaWarpSpecializedAdapterINS1G_15DefaultEpilogueISJ_SK_SK_NS1F_6thread17LinearCombinationISJ_Li1EffLNS1K_9ScaleType4KindE0ELNS_15FloatRoundStyleE2ESJ_EENS1_15EpilogueDefaultEEEEEvvEEEEvNT_6ParamsE:
        .type           _ZN7cutlass13device_kernelINS_4gemm6kernel13GemmUniversalIN4cute5tupleIJiiiiEEENS1_10collective13CollectiveMmaINS1_37MainloopSm90TmaGmmaWarpSpecializedFP8ILi56ENS5_IJNS4_1CILi2EEENSA_ILi1EEESC_EEENS1_32KernelTmaWarpSpecializedPingpongEEENS5_IJNSA_ILi64EEESG_NSA_ILi32EEEEEENS_12float_e4m3_tENS5_IJlSC_lEEESJ_SK_NS4_8TiledMMAINS4_8MMA_AtomIJNS4_4SM904GMMA30MMA_64x64x32_F32E4M3E4M3_SS_TNILNSO_7ScaleInE1ELSQ_1EEEEEENS4_6LayoutINS5_IJSC_SC_SC_EEENS5_IJNSA_ILi0EEESV_SV_EEEEENS5_IJNS4_10UnderscoreESY_SY_EEEEENS4_13SM90_TMA_LOADENS4_14ComposedLayoutINS4_7SwizzleILi1ELi4ELi3EEENS4_18smem_ptr_flag_bitsILi8EEENST_INS5_IJNSA_ILi8EEESH_EEENS5_IJSH_SC_EEEEEEEvNS4_8identityENS4_23SM90_TMA_LOAD_MULTICASTES1B_vS1C_EENS_8epilogue10collective6detail29Sm90TmaWarpSpecializedAdapterINS1G_15DefaultEpilogueISJ_SK_SK_NS1F_6thread17LinearCombinationISJ_Li1EffLNS1K_9ScaleType4KindE0ELNS_15FloatRoundStyleE2ESJ_EENS1_15EpilogueDefaultEEEEEvvEEEEvNT_6ParamsE,@function
        .size           _ZN7cutlass13device_kernelINS_4gemm6kernel13GemmUniversalIN4cute5tupleIJiiiiEEENS1_10collective13CollectiveMmaINS1_37MainloopSm90TmaGmmaWarpSpecializedFP8ILi56ENS5_IJNS4_1CILi2EEENSA_ILi1EEESC_EEENS1_32KernelTmaWarpSpecializedPingpongEEENS5_IJNSA_ILi64EEESG_NSA_ILi32EEEEEENS_12float_e4m3_tENS5_IJlSC_lEEESJ_SK_NS4_8TiledMMAINS4_8MMA_AtomIJNS4_4SM904GMMA30MMA_64x64x32_F32E4M3E4M3_SS_TNILNSO_7ScaleInE1ELSQ_1EEEEEENS4_6LayoutINS5_IJSC_SC_SC_EEENS5_IJNSA_ILi0EEESV_SV_EEEEENS5_IJNS4_10UnderscoreESY_SY_EEEEENS4_13SM90_TMA_LOADENS4_14ComposedLayoutINS4_7SwizzleILi1ELi4ELi3EEENS4_18smem_ptr_flag_bitsILi8EEENST_INS5_IJNSA_ILi8EEESH_EEENS5_IJSH_SC_EEEEEEEvNS4_8identityENS4_23SM90_TMA_LOAD_MULTICASTES1B_vS1C_EENS_8epilogue10collective6detail29Sm90TmaWarpSpecializedAdapterINS1G_15DefaultEpilogueISJ_SK_SK_NS1F_6thread17LinearCombinationISJ_Li1EffLNS1K_9ScaleType4KindE0ELNS_15FloatRoundStyleE2ESJ_EENS1_15EpilogueDefaultEEEEEvvEEEEvNT_6ParamsE,(.L_x_249 - _ZN7cutlass13device_kernelINS_4gemm6kernel13GemmUniversalIN4cute5tupleIJiiiiEEENS1_10collective13CollectiveMmaINS1_37MainloopSm90TmaGmmaWarpSpecializedFP8ILi56ENS5_IJNS4_1CILi2EEENSA_ILi1EEESC_EEENS1_32KernelTmaWarpSpecializedPingpongEEENS5_IJNSA_ILi64EEESG_NSA_ILi32EEEEEENS_12float_e4m3_tENS5_IJlSC_lEEESJ_SK_NS4_8TiledMMAINS4_8MMA_AtomIJNS4_4SM904GMMA30MMA_64x64x32_F32E4M3E4M3_SS_TNILNSO_7ScaleInE1ELSQ_1EEEEEENS4_6LayoutINS5_IJSC_SC_SC_EEENS5_IJNSA_ILi0EEESV_SV_EEEEENS5_IJNS4_10UnderscoreESY_SY_EEEEENS4_13SM90_TMA_LOADENS4_14ComposedLayoutINS4_7SwizzleILi1ELi4ELi3EEENS4_18smem_ptr_flag_bitsILi8EEENST_INS5_IJNSA_ILi8EEESH_EEENS5_IJSH_SC_EEEEEEEvNS4_8identityENS4_23SM90_TMA_LOAD_MULTICASTES1B_vS1C_EENS_8epilogue10collective6detail29Sm90TmaWarpSpecializedAdapterINS1G_15DefaultEpilogueISJ_SK_SK_NS1F_6thread17LinearCombinationISJ_Li1EffLNS1K_9ScaleType4KindE0ELNS_15FloatRoundStyleE2ESJ_EENS1_15EpilogueDefaultEEEEEvvEEEEvNT_6ParamsE)
        .other          _ZN7cutlass13device_kernelINS_4gemm6kernel13GemmUniversalIN4cute5tupleIJiiiiEEENS1_10collective13CollectiveMmaINS1_37MainloopSm90TmaGmmaWarpSpecializedFP8ILi56ENS5_IJNS4_1CILi2EEENSA_ILi1EEESC_EEENS1_32KernelTmaWarpSpecializedPingpongEEENS5_IJNSA_ILi64EEESG_NSA_ILi32EEEEEENS_12float_e4m3_tENS5_IJlSC_lEEESJ_SK_NS4_8TiledMMAINS4_8MMA_AtomIJNS4_4SM904GMMA30MMA_64x64x32_F32E4M3E4M3_SS_TNILNSO_7ScaleInE1ELSQ_1EEEEEENS4_6LayoutINS5_IJSC_SC_SC_EEENS5_IJNSA_ILi0EEESV_SV_EEEEENS5_IJNS4_10UnderscoreESY_SY_EEEEENS4_13SM90_TMA_LOADENS4_14ComposedLayoutINS4_7SwizzleILi1ELi4ELi3EEENS4_18smem_ptr_flag_bitsILi8EEENST_INS5_IJNSA_ILi8EEESH_EEENS5_IJSH_SC_EEEEEEEvNS4_8identityENS4_23SM90_TMA_LOAD_MULTICASTES1B_vS1C_EENS_8epilogue10collective6detail29Sm90TmaWarpSpecializedAdapterINS1G_15DefaultEpilogueISJ_SK_SK_NS1F_6thread17LinearCombinationISJ_Li1EffLNS1K_9ScaleType4KindE0ELNS_15FloatRoundStyleE2ESJ_EENS1_15EpilogueDefaultEEEEEvvEEEEvNT_6ParamsE,@"STO_CUDA_ENTRY STV_DEFAULT"
_ZN7cutlass13device_kernelINS_4gemm6kernel13GemmUniversalIN4cute5tupleIJiiiiEEENS1_10collective13CollectiveMmaINS1_37MainloopSm90TmaGmmaWarpSpecializedFP8ILi56ENS5_IJNS4_1CILi2EEENSA_ILi1EEESC_EEENS1_32KernelTmaWarpSpecializedPingpongEEENS5_IJNSA_ILi64EEESG_NSA_ILi32EEEEEENS_12float_e4m3_tENS5_IJlSC_lEEESJ_SK_NS4_8TiledMMAINS4_8MMA_AtomIJNS4_4SM904GMMA30MMA_64x64x32_F32E4M3E4M3_SS_TNILNSO_7ScaleInE1ELSQ_1EEEEEENS4_6LayoutINS5_IJSC_SC_SC_EEENS5_IJNSA_ILi0EEESV_SV_EEEEENS5_IJNS4_10UnderscoreESY_SY_EEEEENS4_13SM90_TMA_LOADENS4_14ComposedLayoutINS4_7SwizzleILi1ELi4ELi3EEENS4_18smem_ptr_flag_bitsILi8EEENST_INS5_IJNSA_ILi8EEESH_EEENS5_IJSH_SC_EEEEEEEvNS4_8identityENS4_23SM90_TMA_LOAD_MULTICASTES1B_vS1C_EENS_8epilogue10collective6detail29Sm90TmaWarpSpecializedAdapterINS1G_15DefaultEpilogueISJ_SK_SK_NS1F_6thread17LinearCombinationISJ_Li1EffLNS1K_9ScaleType4KindE0ELNS_15FloatRoundStyleE2ESJ_EENS1_15EpilogueDefaultEEEEEvvEEEEvNT_6ParamsE:
[----:B------:R-:W-:Y:S01]  /*0000*/  LDC R1, c[0x0][0x28] ;  /* 0x00000a00ff017b82 */ /* 0x000fe20000000800 */
[----:B------:R-:W0:Y:S01]  /*0010*/  S2R R11, SR_TID.X ;  /* 0x00000000000b7919 */ /* 0x000e220000002100 */
[----:B------:R-:W-:Y:S01]  /*0020*/  ELECT P0, URZ, PT ;  /* 0x00000000003f782f */ /* 0x000fe20003800000 */
[----:B------:R-:W-:Y:S01]  /*0030*/  BSSY B0, `(.L_x_0) ;  /* 0x000000f000007945 */ /* 0x000fe20003800000 */
[--C-:B0-----:R-:W-:Y:S02]  /*0040*/  SHF.R.U32.HI R0, RZ, 0x5, R11.reuse ;  /* 0x00000005ff007819 */ /* 0x101fe4000001160b */
[----:B------:R-:W-:-:S03]  /*0050*/  SHF.R.U32.HI R5, RZ, 0x7, R11 ;  /* 0x00000007ff057819 */ /* 0x000fc6000001160b */
[----:B------:R-:W0:Y:S04]  /*0060*/  SHFL.IDX PT, R2, R0, RZ, 0x1f ;  /* 0x00001fff00027589 */ /* 0x000e2800000e0000 */
[----:B------:R1:W2:Y:S01]  /*0070*/  SHFL.IDX PT, R6, R5, RZ, 0x1f ;  /* 0x00001fff05067589 */ /* 0x0002a200000e0000 */
[----:B0-----:R-:W-:-:S13]  /*0080*/  ISETP.NE.OR P0, PT, R2, RZ, !P0 ;  /* 0x000000ff0200720c */ /* 0x001fda0004705670 */
[----:B-12---:R-:W-:Y:S05]  /*0090*/  @P0 BRA `(.L_x_1) ;  /* 0x0000000000200947 */ /* 0x006fea0003800000 */
[----:B------:R-:W-:Y:S02]  /*00a0*/  ULDC.64 UR4, c[0x0][0x198] ;  /* 0x0000660000047ab9 */ /* 0x000fe40000000a00 */
[----:B------:R-:W-:Y:S02]  /*00b0*/  UIADD3 UR6, UP0, UR4, 0xf0, URZ ;  /* 0x000000f004067890 */ /* 0x000fe4000ff1e03f */
[----:B------:R-:W-:Y:S02]  /*00c0*/  UIADD3 UR4, UP1, UR4, 0x1f0, URZ ;  /* 0x000001f004047890 */ /* 0x000fe4000ff3e03f */
[----:B------:R-:W-:Y:S02]  /*00d0*/  UIADD3.X UR7, URZ, UR5, URZ, UP0, !UPT ;  /* 0x000000053f077290 */ /* 0x000fe400087fe43f */
[----:B------:R-:W-:-:S07]  /*00e0*/  UIADD3.X UR5, URZ, UR5, URZ, UP1, !UPT ;  /* 0x000000053f057290 */ /* 0x000fce0008ffe43f */
[----:B------:R0:W-:Y:S02]  /*00f0*/  UTMACCTL.PF [UR6] ;  /* 0x00000000060079b9 */ /* 0x0001e40008040000 */
[----:B------:R0:W-:Y:S02]  /*0100*/  UTMACCTL.PF [UR4] ;  /* 0x00000000040079b9 */ /* 0x0001e40008040000 */
[----:B0-----:R-:W-:Y:S01]  /*0110*/  NOP ;  /* 0x0000000000007918 */ /* 0x001fe20000000000 */
.L_x_1:
[----:B------:R-:W-:Y:S05]  /*0120*/  BSYNC B0 ;  /* 0x0000000000007941 */ /* 0x000fea0003800000 */
.L_x_0:
[----:B------:R-:W0:Y:S02]  /*0130*/  SHFL.IDX PT, R7, R0, RZ, 0x1f ;  /* 0x00001fff00077589 */ /* 0x000e2400000e0000 */
[----:B0-----:R-:W-:-:S13]  /*0140*/  ISETP.NE.AND P0, PT, R7, RZ, PT ;  /* 0x000000ff0700720c */ /* 0x001fda0003f05270 */
[----:B------:R-:W-:Y:S05]  /*0150*/  @P0 BRA `(.L_x_2) ;  /* 0x0000000800040947 */ /* 0x000fea0003800000 */
[----:B------:R-:W-:Y:S01]  /*0160*/  ELECT P0, URZ, PT ;  /* 0x00000000003f782f */ /* 0x000fe20003800000 */
[----:B------:R-:W-:-:S12]  /*0170*/  BSSY B0, `(.L_x_2) ;  /* 0x000007f000007945 */ /* 0x000fd80003800000 */
[----:B------:R-:W-:Y:S05]  /*0180*/  @!P0 BRA `(.L_x_3) ;  /* 0x0000000400f48947 */ /* 0x000fea0003800000 */
[----:B------:R-:W0:Y:S01]  /*0190*/  S2UR UR8, SR_CgaCtaId ;  /* 0x00000000000879c3 */ /* 0x000e220000008800 */
[----:B------:R-:W-:Y:S01]  /*01a0*/  UMOV UR4, 0x400 ;  /* 0x0000040000047882 */ /* 0x000fe20000000000 */
[----:B------:R-:W-:Y:S01]  /*01b0*/  UMOV UR5, 0x1 ;  /* 0x0000000100057882 */ /* 0x000fe20000000000 */
[----:B------:R-:W-:Y:S02]  /*01c0*/  UMOV UR6, 0x2 ;  /* 0x0000000200067882 */ /* 0x000fe40000000000 */
[----:B------:R-:W-:-:S04]  /*01d0*/  UIADD3 UR6, -UR6, 0x100000, URZ ;  /* 0x0010000006067890 */ /* 0x000fc8000fffe13f */
[----:B------:R-:W-:Y:S02]  /*01e0*/  USHF.L.U32 UR7, UR6, 0xb, URZ ;  /* 0x0000000b06077899 */ /* 0x000fe4000800063f */
[----:B------:R-:W-:Y:S02]  /*01f0*/  USHF.L.U32 UR6, UR6, 0x1, URZ ;  /* 0x0000000106067899 */ /* 0x000fe4000800063f */
[----:B0-----:R-:W-:Y:S02]  /*0200*/  ULEA UR8, UR8, UR4, 0x18 ;  /* 0x0000000408087291 */ /* 0x001fe4000f8ec03f */
[----:B------:R-:W-:-:S04]  /*0210*/  UIADD3 UR4, -UR5, 0x100000, URZ ;  /* 0x0010000005047890 */ /* 0x000fc8000fffe13f */
[----:B------:R-:W-:Y:S02]  /*0220*/  USHF.L.U32 UR5, UR4, 0xb, URZ ;  /* 0x0000000b04057899 */ /* 0x000fe4000800063f */
[----:B------:R-:W-:Y:S01]  /*0230*/  USHF.L.U32 UR4, UR4, 0x1, URZ ;  /* 0x0000000104047899 */ /* 0x000fe2000800063f */
[----:B------:R-:W0:Y:S11]  /*0240*/  FENCE.VIEW.ASYNC.S ;  /* 0x00000000000073c6 */ /* 0x000e360000000000 */
[----:B0-----:R0:W1:Y:S01]  /*0250*/  SYNCS.EXCH.64 URZ, [UR8], UR4 ;  /* 0x00000004083f75b2 */ /* 0x0010620008000100 */
[----:B------:R0:W2:Y:S01]  /*0260*/  SYNCS.EXCH.64 URZ, [UR8+0x1c0], UR6 ;  /* 0x0001c006083f75b2 */ /* 0x0000a20008000100 */
[----:B------:R0:W3:Y:S01]  /*0270*/  SYNCS.EXCH.64 URZ, [UR8+0x8], UR4 ;  /* 0x00000804083f75b2 */ /* 0x0000e20008000100 */
[----:B------:R0:W4:Y:S01]  /*0280*/  SYNCS.EXCH.64 URZ, [UR8+0x1c8], UR6 ;  /* 0x0001c806083f75b2 */ /* 0x0001220008000100 */
[----:B------:R0:W0:Y:S01]  /*0290*/  SYNCS.EXCH.64 URZ, [UR8+0x10], UR4 ;  /* 0x00001004083f75b2 */ /* 0x0000220008000100 */
        /* <DEDUP_REMOVED lines=107> */
[----:B-1234-:R-:W-:Y:S01]  /*0950*/  NOP ;  /* 0x0000000000007918 */ /* 0x01efe20000000000 */
.L_x_3:
[----:B0-----:R-:W-:Y:S05]  /*0960*/  BSYNC B0 ;  /* 0x0000000000007941 */ /* 0x001fea0003800000 */
.L_x_2:
[----:B------:R-:W0:Y:S01]  /*0970*/  SHFL.IDX PT, R3, R0, RZ, 0x1f ;  /* 0x00001fff00037589 */ /* 0x000e2200000e0000 */
[----:B------:R-:W-:Y:S01]  /*0980*/  SHF.R.S32.HI R4, RZ, 0x1f, R11 ;  /* 0x0000001fff047819 */ /* 0x000fe2000001140b */
[----:B------:R-:W1:Y:S01]  /*0990*/  S2UR UR12, SR_CTAID.X ;  /* 0x00000000000c79c3 */ /* 0x000e620000002500 */
[----:B------:R-:W-:Y:S01]  /*09a0*/  ELECT P0, URZ, PT ;  /* 0x00000000003f782f */ /* 0x000fe20003800000 */
[----:B------:R2:W3:Y:S01]  /*09b0*/  SHFL.IDX PT, R8, R0, RZ, 0x1f ;  /* 0x00001fff00087589 */ /* 0x0004e200000e0000 */
[----:B------:R-:W-:Y:S02]  /*09c0*/  LEA.HI R4, R4, R11, RZ, 0x7 ;  /* 0x0000000b04047211 */ /* 0x000fe400078f38ff */
[----:B------:R-:W-:Y:S01]  /*09d0*/  ELECT P1, URZ, PT ;  /* 0x00000000003f782f */ /* 0x000fe20003820000 */
[----:B------:R-:W-:Y:S01]  /*09e0*/  NOP ;  /* 0x0000000000007918 */ /* 0x000fe20000000000 */
[----:B------:R-:W4:Y:S01]  /*09f0*/  S2R R16, SR_CTAID.Y ;  /* 0x0000000000107919 */ /* 0x000f220000002600 */
[----:B------:R-:W-:Y:S01]  /*0a00*/  LOP3.LUT R4, R4, 0xffffff80, RZ, 0xc0, !PT ;  /* 0xffffff8004047812 */ /* 0x000fe200078ec0ff */
[----:B------:R-:W-:Y:S01]  /*0a10*/  ULDC UR4, c[0x0][0x150] ;  /* 0x0000540000047ab9 */ /* 0x000fe20000000800 */
[----:B------:R-:W5:Y:S01]  /*0a20*/  LDC R12, c[0x0][0x144] ;  /* 0x00005100ff0c7b82 */ /* 0x000f620000000800 */
[----:B------:R3:W5:Y:S01]  /*0a30*/  SHFL.IDX PT, R14, R5, RZ, 0x1f ;  /* 0x00001fff050e7589 */ /* 0x00076200000e0000 */
[----:B------:R-:W-:Y:S01]  /*0a40*/  UMOV UR11, 0x80 ;  /* 0x00000080000b7882 */ /* 0x000fe20000000000 */
[----:B------:R-:W-:Y:S01]  /*0a50*/  IMAD.IADD R10, R11, 0x1, -R4 ;  /* 0x000000010b0a7824 */ /* 0x000fe200078e0a04 */
[----:B------:R-:W-:Y:S01]  /*0a60*/  NOP ;  /* 0x0000000000007918 */ /* 0x000fe20000000000 */
[C---:B------:R-:W-:Y:S01]  /*0a70*/  VIADD R38, R6.reuse, 0xffffffff ;  /* 0xffffffff06267836 */ /* 0x040fe20000000000 */
[----:B------:R-:W-:-:S02]  /*0a80*/  ISETP.NE.AND P5, PT, R6, RZ, PT ;  /* 0x000000ff0600720c */ /* 0x000fc40003fa5270 */
[----:B------:R-:W-:Y:S01]  /*0a90*/  SHF.R.S32.HI R19, RZ, 0x1f, R10 ;  /* 0x0000001fff137819 */ /* 0x000fe2000001140a */
[----:B------:R-:W5:Y:S01]  /*0aa0*/  LDC R13, c[0x0][0x140] ;  /* 0x00005000ff0d7b82 */ /* 0x000f620000000800 */
[----:B------:R-:W-:Y:S02]  /*0ab0*/  ISETP.GE.U32.AND P6, PT, R38, 0x2, PT ;  /* 0x000000022600780c */ /* 0x000fe40003fc6070 */
[----:B0-----:R-:W-:Y:S02]  /*0ac0*/  ISETP.NE.OR P0, PT, R3, RZ, !P0 ;  /* 0x000000ff0300720c */ /* 0x001fe40004705670 */
[----:B------:R-:W-:Y:S02]  /*0ad0*/  LEA.HI R3, R19, R10, RZ, 0x3 ;  /* 0x0000000a13037211 */ /* 0x000fe400078f18ff */
[----:B-1----:R-:W-:Y:S01]  /*0ae0*/  I2FP.F32.U32 R4, UR12 ;  /* 0x0000000c00047c45 */ /* 0x002fe20008201000 */
[----:B------:R-:W0:Y:S01]  /*0af0*/  LDC R27, c[0x0][0x148] ;  /* 0x00005200ff1b7b82 */ /* 0x000e220000000800 */
[----:B--2---:R-:W-:-:S02]  /*0b00*/  SHF.R.S32.HI R0, RZ, 0x3, R3 ;  /* 0x00000003ff007819 */ /* 0x004fc40000011403 */
[----:B---3--:R-:W-:Y:S01]  /*0b10*/  ISETP.NE.OR P1, PT, R8, RZ, !P1 ;  /* 0x000000ff0800720c */ /* 0x008fe20004f25670 */
[----:B------:R-:W-:Y:S01]  /*0b20*/  FMUL R9, R4, UR4 ;  /* 0x0000000404097c20 */ /* 0x000fe20008400000 */
[----:B------:R-:W-:Y:S01]  /*0b30*/  SHF.R.S32.HI R3, RZ, 0x1f, R3 ;  /* 0x0000001fff037819 */ /* 0x000fe20000011403 */
[----:B------:R-:W-:Y:S01]  /*0b40*/  ULDC UR4, c[0x0][0x154] ;  /* 0x0000550000047ab9 */ /* 0x000fe20000000800 */
[----:B------:R-:W-:Y:S01]  /*0b50*/  SHF.R.S32.HI R8, RZ, 0x1f, R7 ;  /* 0x0000001fff087819 */ /* 0x000fe20000011407 */
[----:B------:R-:W-:Y:S01]  /*0b60*/  VOTEU.ALL UP1, P0 ;  /* 0x00000000003f7886 */ /* 0x000fe20000020000 */
[----:B------:R-:W-:Y:S01]  /*0b70*/  LEA.HI R4, R3, R0, RZ, 0x2 ;  /* 0x0000000003047211 */ /* 0x000fe200078f10ff */
[----:B------:R-:W1:Y:S01]  /*0b80*/  F2I.U32.TRUNC.NTZ R9, R9 ;  /* 0x0000000900097305 */ /* 0x000e62000020f000 */
[----:B------:R-:W-:Y:S01]  /*0b90*/  LEA.HI R8, R8, R7, RZ, 0x2 ;  /* 0x0000000708087211 */ /* 0x000fe200078f10ff */
[----:B------:R-:W-:Y:S01]  /*0ba0*/  VOTEU.ALL UP0, P0 ;  /* 0x00000000003f7886 */ /* 0x000fe20000000000 */
[----:B------:R-:W-:Y:S01]  /*0bb0*/  SHF.R.S32.HI R3, RZ, 0x1f, R2 ;  /* 0x0000001fff037819 */ /* 0x000fe20000011402 */
[----:B------:R-:W2:Y:S01]  /*0bc0*/  @!UP1 S2UR UR7, SR_CgaCtaId ;  /* 0x00000000000799c3 */ /* 0x000ea20000008800 */
[----:B------:R-:W-:Y:S01]  /*0bd0*/  LOP3.LUT R5, R4, 0xfffffffc, RZ, 0xc0, !PT ;  /* 0xfffffffc04057812 */ /* 0x000fe200078ec0ff */
[----:B------:R-:W-:Y:S01]  /*0be0*/  VOTEU.ALL UP2, P1 ;  /* 0x00000000003f7886 */ /* 0x000fe20000840000 */
[----:B------:R-:W-:Y:S01]  /*0bf0*/  LOP3.LUT R8, R8, 0x3ffffffc, RZ, 0xc0, !PT ;  /* 0x3ffffffc08087812 */ /* 0x000fe200078ec0ff */
[----:B------:R-:W-:Y:S01]  /*0c00*/  @!UP1 UMOV UR6, 0x400 ;  /* 0x0000040000069882 */ /* 0x000fe20000000000 */
[----:B------:R-:W-:Y:S01]  /*0c10*/  LEA.HI R3, R3, R2, RZ, 0x2 ;  /* 0x0000000203037211 */ /* 0x000fe200078f10ff */
[----:B------:R-:W-:Y:S01]  /*0c20*/  IMAD.IADD R5, R0, 0x1, -R5 ;  /* 0x0000000100057824 */ /* 0x000fe200078e0a05 */
[----:B------:R-:W-:Y:S01]  /*0c30*/  @!UP2 UMOV UR9, 0x400 ;  /* 0x000004000009a882 */ /* 0x000fe20000000000 */
[----:B------:R-:W-:Y:S01]  /*0c40*/  IMAD.IADD R8, R7, 0x1, -R8 ;  /* 0x0000000107087824 */ /* 0x000fe200078e0a08 */
[----:B------:R-:W-:Y:S01]  /*0c50*/  LOP3.LUT R3, R3, 0xfffffffc, RZ, 0xc0, !PT ;  /* 0xfffffffc03037812 */ /* 0x000fe200078ec0ff */
[----:B------:R-:W3:Y:S01]  /*0c60*/  @!UP2 S2UR UR10, SR_CgaCtaId ;  /* 0x00000000000aa9c3 */ /* 0x000ee20000008800 */
[----:B-1----:R-:W-:Y:S01]  /*0c70*/  IMAD.MOV R9, RZ, RZ, -R9 ;  /* 0x000000ffff097224 */ /* 0x002fe200078e0a09 */
[----:B------:R-:W-:Y:S01]  /*0c80*/  VOTEU.ALL UP3, P1 ;  /* 0x00000000003f7886 */ /* 0x000fe20000860000 */
[----:B------:R-:W-:Y:S01]  /*0c90*/  IMAD R5, R8, 0x4, R5 ;  /* 0x0000000408057824 */ /* 0x000fe200078e0205 */
[----:B------:R-:W-:Y:S01]  /*0ca0*/  VOTEU.ALL UP4, P1 ;  /* 0x00000000003f7886 */ /* 0x000fe20000880000 */
[----:B------:R-:W-:Y:S01]  /*0cb0*/  IMAD.IADD R18, R2, 0x1, -R3 ;  /* 0x0000000102127824 */ /* 0x000fe200078e0a03 */
[----:B----4-:R-:W-:Y:S01]  /*0cc0*/  I2FP.F32.U32 R2, R16 ;  /* 0x0000001000027245 */ /* 0x010fe20000201000 */
[----:B-----5:R-:W-:Y:S01]  /*0cd0*/  IMAD R25, R12, R9, UR12 ;  /* 0x0000000c0c197e24 */ /* 0x020fe2000f8e0209 */
[C---:B------:R-:W-:Y:S01]  /*0ce0*/  LEA.HI R0, R5.reuse, R5, RZ, 0x1 ;  /* 0x0000000505007211 */ /* 0x040fe200078f08ff */
[C---:B------:R-:W-:Y:S01]  /*0cf0*/  IMAD.SHL.U32 R12, R5.reuse, 0x4, RZ ;  /* 0x00000004050c7824 */ /* 0x040fe200078e00ff */
[----:B------:R-:W-:Y:S01]  /*0d00*/  VOTEU.ALL UP5, P1 ;  /* 0x00000000003f7886 */ /* 0x000fe200008a0000 */
[----:B------:R-:W-:Y:S01]  /*0d10*/  FMUL R2, R2, UR4 ;  /* 0x0000000402027c20 */ /* 0x000fe20008400000 */
[----:B------:R-:W-:Y:S01]  /*0d20*/  LOP3.LUT R0, R0, 0xfffffffe, RZ, 0xc0, !PT ;  /* 0xfffffffe00007812 */ /* 0x000fe200078ec0ff */
[----:B------:R-:W-:Y:S01]  /*0d30*/  UMOV UR4, 0x20 ;  /* 0x0000002000047882 */ /* 0x000fe20000000000 */
[----:B--2---:R-:W-:Y:S01]  /*0d40*/  @!UP1 ULEA UR8, UR7, UR6, 0x18 ;  /* 0x0000000607089291 */ /* 0x004fe2000f8ec03f */
[----:B------:R-:W-:Y:S01]  /*0d50*/  LOP3.LUT R12, R5, 0xc, R12, 0x78, !PT ;  /* 0x0000000c050c7812 */ /* 0x000fe200078e780c */
[----:B------:R-:W-:-:S04]  /*0d60*/  @!UP1 UIADD3 UR4, -UR4, 0x100000, URZ ;  /* 0x0010000004049890 */ /* 0x000fc8000fffe13f */
[----:B------:R-:W-:Y:S02]  /*0d70*/  @!UP1 USHF.L.U32 UR5, UR4, 0xb, URZ ;  /* 0x0000000b04059899 */ /* 0x000fe4000800063f */
[----:B------:R-:W-:Y:S01]  /*0d80*/  @!UP1 USHF.L.U32 UR4, UR4, 0x1, URZ ;  /* 0x0000000104049899 */ /* 0x000fe2000800063f */
[----:B------:R-:W-:Y:S01]  /*0d90*/  IMAD.IADD R0, R5, 0x1, -R0 ;  /* 0x0000000105007824 */ /* 0x000fe200078e0a00 */
[----:B------:R-:W1:Y:S01]  /*0da0*/  F2I.U32.TRUNC.NTZ R2, R2 ;  /* 0x0000000200027305 */ /* 0x000e62000020f000 */
[----:B------:R-:W-:-:S04]  /*0db0*/  @!UP2 UIADD3 UR6, -UR11, 0x100000, URZ ;  /* 0x001000000b06a890 */ /* 0x000fc8000fffe13f */
[----:B------:R-:W-:Y:S02]  /*0dc0*/  @!UP2 USHF.L.U32 UR7, UR6, 0xb, URZ ;  /* 0x0000000b0607a899 */ /* 0x000fe4000800063f */
[----:B------:R-:W-:Y:S01]  /*0dd0*/  @!UP2 USHF.L.U32 UR6, UR6, 0x1, URZ ;  /* 0x000000010606a899 */ /* 0x000fe2000800063f */
[----:B------:R-:W-:Y:S01]  /*0de0*/  ISETP.EQ.U32.AND P2, PT, R13, 0x1, PT ;  /* 0x000000010d00780c */ /* 0x000fe20003f42070 */
[----:B------:R-:W-:Y:S01]  /*0df0*/  VOTEU.ALL UP1, P0 ;  /* 0x00000000003f7886 */ /* 0x000fe20000020000 */
[----:B------:R-:W-:Y:S01]  /*0e00*/  ISETP.NE.AND P3, PT, R0, R25, PT ;  /* 0x000000190000720c */ /* 0x000fe20003f65270 */
[----:B------:R-:W-:Y:S01]  /*0e10*/  IMAD.MOV.U32 R13, RZ, RZ, 0x1 ;  /* 0x00000001ff0d7424 */ /* 0x000fe200078e00ff */
[----:B---3--:R-:W-:Y:S01]  /*0e20*/  @!UP2 ULEA UR9, UR10, UR9, 0x18 ;  /* 0x000000090a09a291 */ /* 0x008fe2000f8ec03f */
[----:B------:R-:W-:Y:S01]  /*0e30*/  LOP3.LUT P0, RZ, R10, 0x7, RZ, 0xc0, !PT ;  /* 0x000000070aff7812 */ /* 0x000fe2000780c0ff */
[----:B------:R-:W-:Y:S01]  /*0e40*/  VOTEU.ALL UP2, P1 ;  /* 0x00000000003f7886 */ /* 0x000fe20000840000 */
[----:B------:R-:W-:Y:S01]  /*0e50*/  ISETP.NE.AND P1, PT, R18, 0x3, PT ;  /* 0x000000031200780c */ /* 0x000fe20003f25270 */
[----:B------:R-:W2:Y:S02]  /*0e60*/  FENCE.VIEW.ASYNC.S ;  /* 0x00000000000073c6 */ /* 0x000ea40000000000 */
[----:B--2---:R2:W3:Y:S01]  /*0e70*/  @!UP0 SYNCS.EXCH.64 URZ, [UR8+0x3b0], UR4 ;  /* 0x0003b004083f85b2 */ /* 0x0044e20008000100 */
[----:B------:R-:W-:-:S02]  /*0e80*/  ISETP.LT.U32.AND P0, PT, R12, 0x2, !P0 ;  /* 0x000000020c00780c */ /* 0x000fc40004701070 */
[----:B------:R-:W-:Y:S01]  /*0e90*/  ISETP.EQ.OR P1, PT, R18, RZ, !P1 ;  /* 0x000000ff1200720c */ /* 0x000fe20004f22670 */
[----:B-1----:R-:W-:Y:S01]  /*0ea0*/  IMAD.MOV R24, RZ, RZ, -R2 ;  /* 0x000000ffff187224 */ /* 0x002fe200078e0a02 */
[----:B------:R-:W-:Y:S02]  /*0eb0*/  R2UR UR15, R14 ;  /* 0x000000000e0f72ca */ /* 0x000fe400000e0000 */
[----:B------:R-:W-:Y:S01]  /*0ec0*/  @P3 LEA.HI R0, R12, R12, RZ, 0x1 ;  /* 0x0000000c0c003211 */ /* 0x000fe200078f08ff */
[----:B0-----:R-:W-:Y:S01]  /*0ed0*/  IMAD R3, R27, R24, R16 ;  /* 0x000000181b037224 */ /* 0x001fe200078e0210 */
[----:B------:R-:W-:Y:S02]  /*0ee0*/  ISETP.EQ.AND P1, PT, R6, RZ, P1 ;  /* 0x000000ff0600720c */ /* 0x000fe40000f22270 */
[----:B------:R-:W-:Y:S02]  /*0ef0*/  @P3 SHF.R.S32.HI R0, RZ, 0x1, R0 ;  /* 0x00000001ff003819 */ /* 0x000fe40000011400 */
[----:B------:R-:W-:Y:S01]  /*0f00*/  SEL R7, RZ, 0x1, !P1 ;  /* 0x00000001ff077807 */ /* 0x000fe20004800000 */
[----:B------:R2:W0:Y:S01]  /*0f10*/  @!UP1 SYNCS.EXCH.64 URZ, [UR8+0x3b8], UR4 ;  /* 0x0003b804083f95b2 */ /* 0x0004220008000100 */
[----:B------:R-:W-:Y:S01]  /*0f20*/  @P3 ISETP.NE.AND P4, PT, R0, R3, PT ;  /* 0x000000030000320c */ /* 0x000fe20003f85270 */
[----:B------:R-:W-:Y:S01]  /*0f30*/  NOP ;  /* 0x0000000000007918 */ /* 0x000fe20000000000 */
[----:B------:R-:W-:-:S02]  /*0f40*/  SEL R0, RZ, 0x1, !P0 ;  /* 0x00000001ff007807 */ /* 0x000fc40004000000 */
[----:B------:R-:W-:Y:S02]  /*0f50*/  @P3 SEL R13, RZ, 0x1, P4 ;  /* 0x00000001ff0d3807 */ /* 0x000fe40002000000 */
[----:B------:R-:W-:Y:S02]  /*0f60*/  SEL R7, R7, 0x2, P6 ;  /* 0x0000000207077807 */ /* 0x000fe40003000000 */
[----:B------:R-:W-:Y:S01]  /*0f70*/  LOP3.LUT R13, R13, R0, RZ, 0xc0, !PT ;  /* 0x000000000d0d7212 */ /* 0x000fe200078ec0ff */
[----:B------:R2:W1:Y:S01]  /*0f80*/  @!UP2 SYNCS.EXCH.64 URZ, [UR9+0x390], UR6 ;  /* 0x00039006093fa5b2 */ /* 0x0004620008000100 */
[----:B------:R2:W4:Y:S01]  /*0f90*/  @!UP3 SYNCS.EXCH.64 URZ, [UR9+0x398], UR6 ;  /* 0x00039806093fb5b2 */ /* 0x0005220008000100 */
[----:B------:R2:W0:Y:S01]  /*0fa0*/  @!UP4 SYNCS.EXCH.64 URZ, [UR9+0x3a0], UR6 ;  /* 0x0003a006093fc5b2 */ /* 0x0004220008000100 */
[----:B------:R2:W0:Y:S01]  /*0fb0*/  @!UP5 SYNCS.EXCH.64 URZ, [UR9+0x3a8], UR6 ;  /* 0x0003a806093fd5b2 */ /* 0x0004220008000100 */
[----:B------:R-:W-:Y:S01]  /*0fc0*/  NOP ;  /* 0x0000000000007918 */ /* 0x000fe20000000000 */
[----:B--23--:R-:W-:Y:S05]  /*0fd0*/  @!P2 BRA `(.L_x_4) ;  /* 0x000000000008a947 */ /* 0x00cfea0003800000 */
[----:B01--4-:R-:W-:Y:S01]  /*0fe0*/  UCGABAR_ARV ;  /* 0x00000000000079c7 */ /* 0x013fe20008000000 */
[----:B------:R-:W-:Y:S05]  /*0ff0*/  BRA `(.L_x_5) ;  /* 0x0000000000047947 */ /* 0x000fea0003800000 */
.L_x_4:
[----:B01--4-:R-:W-:Y:S01]  /*1000*/  NOP ;  /* 0x0000000000007918 */ /* 0x013fe20000000000 */
.L_x_5:
[----:B------:R-:W-:Y:S01]  /*1010*/  ULDC.64 UR4, c[0x0][0x598] ;  /* 0x0001660000047ab9 */ /* 0x000fe20000000a00 */
[----:B------:R-:W-:Y:S01]  /*1020*/  ULDC.64 UR20, c[0x0][0x208] ;  /* 0x0000820000147ab9 */ /* 0x000fe20000000a00 */
[----:B------:R-:W-:-:S04]  /*1030*/  ISETP.NE.U32.AND P0, PT, RZ, UR4, PT ;  /* 0x00000004ff007c0c */ /* 0x000fc8000bf05070 */
[----:B------:R-:W-:-:S13]  /*1040*/  ISETP.NE.AND.EX P0, PT, RZ, UR5, PT, P0 ;  /* 0x00000005ff007c0c */ /* 0x000fda000bf05300 */
[----:B------:R-:W-:Y:S05]  /*1050*/  @!P0 BRA `(.L_x_6) ;  /* 0x00000000001c8947 */ /* 0x000fea0003800000 */
[----:B------:R-:W0:Y:S02]  /*1060*/  LDC.64 R2, c[0x0][0x598] ;  /* 0x00016600ff027b82 */ /* 0x000e240000000a00 */
[----:B0-----:R-:W2:Y:S02]  /*1070*/  LDG.E.64 R2, desc[UR20][R2.64] ;  /* 0x0000001402027981 */ /* 0x001ea4000c1e1b00 */
[----:B--2---:R-:W-:-:S04]  /*1080*/  ISETP.NE.U32.AND P0, PT, R2, RZ, PT ;  /* 0x000000ff0200720c */ /* 0x004fc80003f05070 */
[----:B------:R-:W-:-:S13]  /*1090*/  ISETP.NE.AND.EX P0, PT, R3, RZ, PT, P0 ;  /* 0x000000ff0300720c */ /* 0x000fda0003f05300 */
[----:B------:R-:W-:Y:S05]  /*10a0*/  @!P0 BRA `(.L_x_6) ;  /* 0x0000000000088947 */ /* 0x000fea0003800000 */
[----:B------:R0:W5:Y:S01]  /*10b0*/  LD.E R14, desc[UR20][R2.64] ;  /* 0x00000014020e7980 */ /* 0x000162000c101900 */
[----:B------:R-:W-:Y:S05]  /*10c0*/  BRA `(.L_x_7) ;  /* 0x0000000000207947 */ /* 0x000fea0003800000 */
.L_x_6:
[----:B------:R-:W-:Y:S02]  /*10d0*/  ULDC.64 UR4, c[0x0][0x588] ;  /* 0x0001620000047ab9 */ /* 0x000fe40000000a00 */
[----:B------:R-:W-:-:S04]  /*10e0*/  ISETP.NE.U32.AND P0, PT, RZ, UR4, PT ;  /* 0x00000004ff007c0c */ /* 0x000fc8000bf05070 */
[----:B------:R-:W-:-:S13]  /*10f0*/  ISETP.NE.AND.EX P0, PT, RZ, UR5, PT, P0 ;  /* 0x00000005ff007c0c */ /* 0x000fda000bf05300 */
[----:B------:R-:W-:Y:S05]  /*1100*/  @!P0 BRA `(.L_x_8) ;  /* 0x00000000000c8947 */ /* 0x000fea0003800000 */
[----:B------:R-:W0:Y:S02]  /*1110*/  LDC.64 R14, c[0x0][0x588] ;  /* 0x00016200ff0e7b82 */ /* 0x000e240000000a00 */
[----:B0-----:R1:W5:Y:S01]  /*1120*/  LDG.E R14, desc[UR20][R14.64] ;  /* 0x000000140e0e7981 */ /* 0x001362000c1e1900 */
[----:B------:R-:W-:Y:S05]  /*1130*/  BRA `(.L_x_7) ;  /* 0x0000000000047947 */ /* 0x000fea0003800000 */
.L_x_8:
[----:B------:R-:W2:Y:S02]  /*1140*/  LDC R14, c[0x0][0x580] ;  /* 0x00016000ff0e7b82 */ /* 0x000ea40000000800 */
.L_x_7:
[----:B------:R-:W-:Y:S02]  /*1150*/  ULDC.64 UR4, c[0x0][0x5a0] ;  /* 0x0001680000047ab9 */ /* 0x000fe40000000a00 */
[----:B------:R-:W-:-:S04]  /*1160*/  ISETP.NE.U32.AND P0, PT, RZ, UR4, PT ;  /* 0x00000004ff007c0c */ /* 0x000fc8000bf05070 */
[----:B------:R-:W-:-:S13]  /*1170*/  ISETP.NE.AND.EX P0, PT, RZ, UR5, PT, P0 ;  /* 0x00000005ff007c0c */ /* 0x000fda000bf05300 */
[----:B------:R-:W-:Y:S05]  /*1180*/  @!P0 BRA `(.L_x_9) ;  /* 0x00000000001c8947 */ /* 0x000fea0003800000 */
[----:B0-----:R-:W0:Y:S02]  /*1190*/  LDC.64 R2, c[0x0][0x5a0] ;  /* 0x00016800ff027b82 */ /* 0x001e240000000a00 */
[----:B0-----:R-:W3:Y:S02]  /*11a0*/  LDG.E.64 R2, desc[UR20][R2.64] ;  /* 0x0000001402027981 */ /* 0x001ee4000c1e1b00 */
[----:B---3--:R-:W-:-:S04]  /*11b0*/  ISETP.NE.U32.AND P0, PT, R2, RZ, PT ;  /* 0x000000ff0200720c */ /* 0x008fc80003f05070 */
[----:B------:R-:W-:-:S13]  /*11c0*/  ISETP.NE.AND.EX P0, PT, R3, RZ, PT, P0 ;  /* 0x000000ff0300720c */ /* 0x000fda0003f05300 */
[----:B------:R-:W-:Y:S05]  /*11d0*/  @!P0 BRA `(.L_x_9) ;  /* 0x0000000000088947 */ /* 0x000fea0003800000 */
[----:B-1----:R0:W5:Y:S01]  /*11e0*/  LD.E R15, desc[UR20][R2.64] ;  /* 0x00000014020f7980 */ /* 0x002162000c101900 */
[----:B------:R-:W-:Y:S05]  /*11f0*/  BRA `(.L_x_10) ;  /* 0x0000000000207947 */ /* 0x000fea0003800000 */
.L_x_9:
[----:B------:R-:W-:Y:S02]  /*1200*/  ULDC.64 UR4, c[0x0][0x590] ;  /* 0x0001640000047ab9 */ /* 0x000fe40000000a00 */
[----:B------:R-:W-:-:S04]  /*1210*/  ISETP.NE.U32.AND P0, PT, RZ, UR4, PT ;  /* 0x00000004ff007c0c */ /* 0x000fc8000bf05070 */
[----:B------:R-:W-:-:S13]  /*1220*/  ISETP.NE.AND.EX P0, PT, RZ, UR5, PT, P0 ;  /* 0x00000005ff007c0c */ /* 0x000fda000bf05300 */
[----:B------:R-:W-:Y:S05]  /*1230*/  @!P0 BRA `(.L_x_11) ;  /* 0x00000000000c8947 */ /* 0x000fea0003800000 */
[----:B0-----:R-:W1:Y:S02]  /*1240*/  LDC.64 R2, c[0x0][0x590] ;  /* 0x00016400ff027b82 */ /* 0x001e640000000a00 */
[----:B-1----:R1:W5:Y:S01]  /*1250*/  LDG.E R15, desc[UR20][R2.64] ;  /* 0x00000014020f7981 */ /* 0x002362000c1e1900 */
[----:B------:R-:W-:Y:S05]  /*1260*/  BRA `(.L_x_10) ;  /* 0x0000000000047947 */ /* 0x000fea0003800000 */
.L_x_11:
[----:B-1----:R-:W3:Y:S02]  /*1270*/  LDC R15, c[0x0][0x584] ;  /* 0x00016100ff0f7b82 */ /* 0x002ee40000000800 */
.L_x_10:
[----:B------:R-:W4:Y:S01]  /*1280*/  LDC R0, c[0x0][0x65c] ;  /* 0x00019700ff007b82 */ /* 0x000f220000000800 */
[----:B------:R-:W-:Y:S01]  /*1290*/  ULDC UR8, c[0x0][0x28c] ;  /* 0x0000a30000087ab9 */ /* 0x000fe20000000800 */
[----:B------:R-:W-:Y:S01]  /*12a0*/  ISETP.NE.AND P0, PT, R6, 0x2, PT ;  /* 0x000000020600780c */ /* 0x000fe20003f05270 */
[----:B------:R-:W-:Y:S01]  /*12b0*/  UIADD3 UR8, UR8, 0x1f, URZ ;  /* 0x0000001f08087890 */ /* 0x000fe2000fffe03f */
[----:B------:R-:W-:Y:S01]  /*12c0*/  IMAD.U32 R4, RZ, RZ, UR12 ;  /* 0x0000000cff047e24 */ /* 0x000fe2000f8e00ff */
[----:B------:R-:W-:Y:S01]  /*12d0*/  UMOV UR5, URZ ;  /* 0x0000003f00057c82 */ /* 0x000fe20008000000 */
[----:B------:R-:W-:Y:S01]  /*12e0*/  UMOV UR4, URZ ;  /* 0x0000003f00047c82 */ /* 0x000fe20008000000 */
[----:B------:R-:W-:-:S04]  /*12f0*/  USHF.R.S32.HI UR9, URZ, 0x1f, UR8 ;  /* 0x0000001f3f097899 */ /* 0x000fc80008011408 */
[----:B------:R-:W-:-:S04]  /*1300*/  ULEA.HI UR9, UR9, UR8, URZ, 0x5 ;  /* 0x0000000809097291 */ /* 0x000fc8000f8f283f */
[----:B------:R-:W-:Y:S01]  /*1310*/  USHF.R.S32.HI UR13, URZ, 0x5, UR9 ;  /* 0x000000053f0d7899 */ /* 0x000fe20008011409 */
[----:B----4-:R-:W-:-:S13]  /*1320*/  ISETP.NE.AND P4, PT, R0, 0x1, PT ;  /* 0x000000010000780c */ /* 0x010fda0003f85270 */
[----:B01----:R-:W0:Y:S01]  /*1330*/  @P4 LDC R3, c[0x0][0x10] ;  /* 0x00000400ff034b82 */ /* 0x003e220000000800 */
[----:B------:R-:W-:Y:S02]  /*1340*/  @P4 IMAD.MOV.U32 R17, RZ, RZ, RZ ;  /* 0x000000ffff114224 */ /* 0x000fe400078e00ff */
[----:B------:R-:W-:-:S05]  /*1350*/  @P4 IMAD.MOV.U32 R5, RZ, RZ, RZ ;  /* 0x000000ffff054224 */ /* 0x000fca00078e00ff */
[----:B------:R-:W1:Y:S01]  /*1360*/  @!P4 LDC R9, c[0x0][0xc] ;  /* 0x00000300ff09cb82 */ /* 0x000e620000000800 */
[----:B------:R-:W-:Y:S01]  /*1370*/  ULDC UR6, c[0x0][0xc] ;  /* 0x0000030000067ab9 */ /* 0x000fe20000000800 */
[----:B------:R-:W-:Y:S02]  /*1380*/  ULDC UR7, c[0x0][0x10] ;  /* 0x0000040000077ab9 */ /* 0x000fe40000000800 */
[----:B------:R-:W-:-:S04]  /*1390*/  UIMAD.WIDE.U32 UR6, UR6, UR7, URZ ;  /* 0x00000007060672a5 */ /* 0x000fc8000f8e003f */
[----:B------:R-:W4:Y:S01]  /*13a0*/  LDC R8, c[0x0][0x14] ;  /* 0x00000500ff087b82 */ /* 0x000f220000000800 */
[----:B0-----:R-:W-:-:S04]  /*13b0*/  @P4 IMAD.WIDE.U32 R2, R3, UR12, R16 ;  /* 0x0000000c03024c25 */ /* 0x001fc8000f8e0010 */
[----:B------:R-:W-:Y:S02]  /*13c0*/  @P4 IMAD.IADD R3, R3, 0x1, R5 ;  /* 0x0000000103034824 */ /* 0x000fe400078e0205 */
[----:B------:R-:W-:Y:S02]  /*13d0*/  IMAD.MOV.U32 R5, RZ, RZ, RZ ;  /* 0x000000ffff057224 */ /* 0x000fe400078e00ff */
[----:B-1----:R-:W-:-:S04]  /*13e0*/  @!P4 IMAD.WIDE.U32 R4, R16, R9, R4 ;  /* 0x000000091004c225 */ /* 0x002fc800078e0004 */
[----:B------:R-:W-:Y:S02]  /*13f0*/  @!P4 IMAD.MOV.U32 R2, RZ, RZ, R4 ;  /* 0x000000ffff02c224 */ /* 0x000fe400078e0004 */
[C---:B----4-:R-:W-:Y:S02]  /*1400*/  IMAD R21, R8.reuse, UR7, RZ ;  /* 0x0000000708157c24 */ /* 0x050fe4000f8e02ff */
[----:B------:R-:W-:Y:S01]  /*1410*/  IMAD.WIDE.U32 R8, R8, UR6, RZ ;  /* 0x0000000608087c25 */ /* 0x000fe2000f8e00ff */
[----:B------:R-:W-:-:S03]  /*1420*/  ULDC.64 UR6, c[0x0][0x650] ;  /* 0x0001940000067ab9 */ /* 0x000fc60000000a00 */
[----:B------:R-:W-:Y:S02]  /*1430*/  @!P4 IMAD.MOV.U32 R3, RZ, RZ, R5 ;  /* 0x000000ffff03c224 */ /* 0x000fe400078e0005 */
[----:B------:R-:W-:Y:S01]  /*1440*/  IMAD.IADD R0, R9, 0x1, R21 ;  /* 0x0000000109007824 */ /* 0x000fe200078e0215 */
[----:B------:R-:W-:Y:S06]  /*1450*/  @P0 BRA `(.L_x_12) ;  /* 0x0000000000200947 */ /* 0x000fec0003800000 */
[----:B------:R-:W-:Y:S01]  /*1460*/  USHF.R.U32.HI UR4, URZ, 0x3, UR13 ;  /* 0x000000033f047899 */ /* 0x000fe2000801160d */
[----:B------:R-:W-:Y:S01]  /*1470*/  IADD3 R2, P0, R2, R8, RZ ;  /* 0x0000000802027210 */ /* 0x000fe20007f1e0ff */
[----:B------:R-:W-:Y:S02]  /*1480*/  UISETP.GE.U32.AND UP0, UPT, UR13, 0x38, UPT ;  /* 0x000000380d00788c */ /* 0x000fe4000bf06070 */
[----:B------:R-:W-:Y:S02]  /*1490*/  UIMAD.WIDE.U32 UR4, UR4, 0x24924925, URZ ;  /* 0x24924925040478a5 */ /* 0x000fe4000f8e003f */
[----:B------:R-:W-:-:S05]  /*14a0*/  IMAD.X R3, R0, 0x1, R3, P0 ;  /* 0x0000000100037824 */ /* 0x000fca00000e0603 */
[----:B------:R-:W-:Y:S02]  /*14b0*/  UMOV UR4, URZ ;  /* 0x0000003f00047c82 */ /* 0x000fe40008000000 */
[----:B------:R-:W-:Y:S02]  /*14c0*/  @UP0 ULOP3.LUT UR4, UR5, 0x1, URZ, 0xc0, !UPT ;  /* 0x0000000105040892 */ /* 0x000fe4000f8ec03f */
[----:B------:R-:W-:-:S12]  /*14d0*/  UIMAD UR5, UR5, -0x38, UR13 ;  /* 0xffffffc8050578a4 */ /* 0x000fd8000f8e020d */
.L_x_12:
[----:B------:R-:W-:Y:S01]  /*14e0*/  ISETP.GE.U32.AND P0, PT, R2, UR6, PT ;  /* 0x0000000602007c0c */ /* 0x000fe2000bf06070 */
[----:B------:R-:W-:Y:S01]  /*14f0*/  IMAD.MOV.U32 R6, RZ, RZ, -0x1 ;  /* 0xffffffffff067424 */ /* 0x000fe200078e00ff */
[----:B------:R-:W-:Y:S01]  /*1500*/  PRMT R20, RZ, 0x7610, R20 ;  /* 0x00007610ff147816 */ /* 0x000fe20000000014 */
[----:B------:R-:W-:Y:S01]  /*1510*/  IMAD.MOV.U32 R4, RZ, RZ, -0x1 ;  /* 0xffffffffff047424 */ /* 0x000fe200078e00ff */
[----:B------:R-:W-:Y:S01]  /*1520*/  ISETP.GE.U32.AND.EX P0, PT, R3, UR7, PT, P0 ;  /* 0x0000000703007c0c */ /* 0x000fe2000bf06100 */
[----:B------:R-:W-:-:S12]  /*1530*/  IMAD.MOV.U32 R5, RZ, RZ, -0x1 ;  /* 0xffffffffff057424 */ /* 0x000fd800078e00ff */
[----:B------:R-:W-:Y:S05]  /*1540*/  @P0 BRA `(.L_x_13) ;  /* 0x0000000400240947 */ /* 0x000fea0003800000 */
[----:B------:R-:W0:Y:S01]  /*1550*/  LDC.64 R30, c[0x0][0x628] ;  /* 0x00018a00ff1e7b82 */ /* 0x000e220000000a00 */
[----:B------:R-:W-:Y:S02]  /*1560*/  IMAD.MOV.U32 R4, RZ, RZ, R2 ;  /* 0x000000ffff047224 */ /* 0x000fe400078e0002 */
[----:B------:R-:W-:-:S05]  /*1570*/  IMAD.MOV.U32 R5, RZ, RZ, R3 ;  /* 0x000000ffff057224 */ /* 0x000fca00078e0003 */
[----:B------:R-:W1:Y:S08]  /*1580*/  LDC R6, c[0x0][0x630] ;  /* 0x00018c00ff067b82 */ /* 0x000e700000000800 */
[----:B------:R-:W4:Y:S01]  /*1590*/  LDC.64 R32, c[0x0][0x620] ;  /* 0x00018800ff207b82 */ /* 0x000f220000000a00 */
[----:B0-----:R-:W-:-:S04]  /*15a0*/  ISETP.NE.U32.AND P0, PT, R30, RZ, PT ;  /* 0x000000ff1e00720c */ /* 0x001fc80003f05070 */
[----:B------:R-:W-:-:S13]  /*15b0*/  ISETP.NE.AND.EX P0, PT, R31, RZ, PT, P0 ;  /* 0x000000ff1f00720c */ /* 0x000fda0003f05300 */
[----:B-1--4-:R-:W-:Y:S05]  /*15c0*/  @!P0 BRA `(.L_x_14) ;  /* 0x0000000000288947 */ /* 0x012fea0003800000 */
[----:B------:R-:W0:Y:S02]  /*15d0*/  LDC R23, c[0x0][0x634] ;  /* 0x00018d00ff177b82 */ /* 0x000e240000000800 */
[----:B0-----:R-:W-:-:S05]  /*15e0*/  IADD3 R23, P0, R2, R23, RZ ;  /* 0x0000001702177210 */ /* 0x001fca0007f1e0ff */
[----:B------:R-:W-:-:S04]  /*15f0*/  IMAD.X R29, RZ, RZ, R3, P0 ;  /* 0x000000ffff1d7224 */ /* 0x000fc800000e0603 */
[----:B------:R-:W-:-:S04]  /*1600*/  IMAD.WIDE.U32 R4, R29, R30, RZ ;  /* 0x0000001e1d047225 */ /* 0x000fc800078e00ff */
[----:B------:R-:W-:-:S04]  /*1610*/  IMAD.WIDE.U32 R20, P0, R23, R31, R4 ;  /* 0x0000001f17147225 */ /* 0x000fc80007800004 */
[----:B------:R-:W-:-:S04]  /*1620*/  IMAD.WIDE.U32 R4, R23, R30, RZ ;  /* 0x0000001e17047225 */ /* 0x000fc800078e00ff */
[----:B------:R-:W-:Y:S01]  /*1630*/  IMAD.X R23, RZ, RZ, RZ, P0 ;  /* 0x000000ffff177224 */ /* 0x000fe200000e06ff */
[----:B------:R-:W-:Y:S01]  /*1640*/  IADD3 RZ, P0, R5, R20, RZ ;  /* 0x0000001405ff7210 */ /* 0x000fe20007f1e0ff */
[----:B------:R-:W-:-:S04]  /*1650*/  IMAD.MOV.U32 R22, RZ, RZ, R21 ;  /* 0x000000ffff167224 */ /* 0x000fc800078e0015 */
[----:B------:R-:W-:-:S08]  /*1660*/  IMAD.WIDE.U32.X R4, R29, R31, R22, P0 ;  /* 0x0000001f1d047225 */ /* 0x000fd000000e0416 */
.L_x_14:
[----:B------:R-:W0:Y:S01]  /*1670*/  LDC.64 R34, c[0x0][0x640] ;  /* 0x00019000ff227b82 */ /* 0x000e220000000a00 */
[-CC-:B------:R-:W-:Y:S01]  /*1680*/  SHF.R.U64 R36, R4, R6.reuse, R5.reuse ;  /* 0x0000000604247219 */ /* 0x180fe20000001205 */
[----:B------:R-:W-:Y:S01]  /*1690*/  IMAD.MOV.U32 R39, RZ, RZ, 0x1 ;  /* 0x00000001ff277424 */ /* 0x000fe200078e00ff */
[----:B------:R-:W-:Y:S02]  /*16a0*/  SHF.R.U32.HI R4, RZ, R6, R5 ;  /* 0x00000006ff047219 */ /* 0x000fe40000011605 */
[----:B------:R-:W-:-:S03]  /*16b0*/  IADD3 R21, P0, RZ, -R36, RZ ;  /* 0x80000024ff157210 */ /* 0x000fc60007f1e0ff */
[----:B------:R-:W1:Y:S02]  /*16c0*/  LDC R20, c[0x0][0x618] ;  /* 0x00018600ff147b82 */ /* 0x000e640000000800 */
[----:B------:R-:W-:-:S04]  /*16d0*/  IMAD.X R5, RZ, RZ, ~R4, P0 ;  /* 0x000000ffff057224 */ /* 0x000fc800000e0e04 */
[-C--:B------:R-:W-:Y:S02]  /*16e0*/  IMAD R6, R5, R32.reuse, RZ ;  /* 0x0000002005067224 */ /* 0x080fe400078e02ff */
[----:B------:R-:W4:Y:S01]  /*16f0*/  LDC R23, c[0x0][0x608] ;  /* 0x00018200ff177b82 */ /* 0x000f220000000800 */
[----:B------:R-:W-:-:S04]  /*1700*/  IMAD.WIDE.U32 R4, R21, R32, R2 ;  /* 0x0000002015047225 */ /* 0x000fc800078e0002 */
[----:B------:R-:W-:-:S03]  /*1710*/  IMAD R21, R21, R33, R6 ;  /* 0x0000002115157224 */ /* 0x000fc600078e0206 */
[----:B------:R-:W2:Y:S01]  /*1720*/  LDC R26, c[0x0][0x658] ;  /* 0x00019600ff1a7b82 */ /* 0x000ea20000000800 */
[----:B------:R-:W-:Y:S01]  /*1730*/  IMAD.IADD R5, R5, 0x1, R21 ;  /* 0x0000000105057824 */ /* 0x000fe200078e0215 */
[----:B0-----:R-:W-:Y:S01]  /*1740*/  ISETP.NE.U32.AND P0, PT, R34, RZ, PT ;  /* 0x000000ff2200720c */ /* 0x001fe20003f05070 */
[----:B------:R-:W-:-:S03]  /*1750*/  IMAD.MOV.U32 R21, RZ, RZ, -0x1 ;  /* 0xffffffffff157424 */ /* 0x000fc600078e00ff */
[----:B------:R-:W-:Y:S02]  /*1760*/  ISETP.NE.AND.EX P0, PT, R35, RZ, PT, P0 ;  /* 0x000000ff2300720c */ /* 0x000fe40003f05300 */
[----:B------:R-:W0:Y:S01]  /*1770*/  LDC R33, c[0x0][0x600] ;  /* 0x00018000ff217b82 */ /* 0x000e220000000800 */
[-CC-:B-1----:R-:W-:Y:S02]  /*1780*/  SHF.R.U64 R31, R4, R20.reuse, R5.reuse ;  /* 0x00000014041f7219 */ /* 0x182fe40000001205 */
[----:B------:R-:W-:-:S05]  /*1790*/  SHF.R.U32.HI R4, RZ, R20, R5 ;  /* 0x00000014ff047219 */ /* 0x000fca0000011605 */
[----:B------:R-:W1:Y:S01]  /*17a0*/  LDC R28, c[0x0][0x648] ;  /* 0x00019200ff1c7b82 */ /* 0x000e620000000800 */
[-CC-:B----4-:R-:W-:Y:S02]  /*17b0*/  SHF.R.U64 R41, R31, R23.reuse, R4.reuse ;  /* 0x000000171f297219 */ /* 0x190fe40000001204 */
[----:B------:R-:W-:-:S05]  /*17c0*/  SHF.R.U32.HI R5, RZ, R23, R4 ;  /* 0x00000017ff057219 */ /* 0x000fca0000011604 */
[----:B------:R-:W4:Y:S01]  /*17d0*/  LDC R37, c[0x0][0x638] ;  /* 0x00018e00ff257b82 */ /* 0x000f220000000800 */
[-C--:B--2---:R-:W-:Y:S02]  /*17e0*/  SHF.L.U32 R4, R21, R26.reuse, RZ ;  /* 0x0000001a15047219 */ /* 0x084fe400000006ff */
[--C-:B------:R-:W-:Y:S02]  /*17f0*/  SHF.R.U64 R32, R41, R26, R5.reuse ;  /* 0x0000001a29207219 */ /* 0x100fe40000001205 */
[----:B------:R-:W-:Y:S02]  /*1800*/  LOP3.LUT R6, RZ, R4, RZ, 0x33, !PT ;  /* 0x00000004ff067212 */ /* 0x000fe400078e33ff */
[----:B------:R-:W-:Y:S01]  /*1810*/  SHF.R.U32.HI R5, RZ, R26, R5 ;  /* 0x0000001aff057219 */ /* 0x000fe20000011605 */
[----:B------:R-:W2:Y:S01]  /*1820*/  LDC R30, c[0x0][0x610] ;  /* 0x00018400ff1e7b82 */ /* 0x000ea20000000800 */
[----:B------:R-:W-:Y:S01]  /*1830*/  IMAD.MOV.U32 R4, RZ, RZ, R32 ;  /* 0x000000ffff047224 */ /* 0x000fe200078e0020 */
[----:B------:R-:W-:Y:S06]  /*1840*/  @!P0 BRA `(.L_x_15) ;  /* 0x0000000000288947 */ /* 0x000fec0003800000 */
[----:B------:R-:W3:Y:S02]  /*1850*/  LDC R23, c[0x0][0x64c] ;  /* 0x00019300ff177b82 */ /* 0x000ee40000000800 */
[----:B---3--:R-:W-:-:S05]  /*1860*/  IADD3 R23, P0, R32, R23, RZ ;  /* 0x0000001720177210 */ /* 0x008fca0007f1e0ff */
        /* <DEDUP_REMOVED lines=8> */
.L_x_15:
[----:B-1----:R-:W-:Y:S01]  /*18f0*/  SHF.R.U64 R17, R4, R28, R5 ;  /* 0x0000001c04117219 */ /* 0x002fe20000001205 */
[----:B------:R-:W-:Y:S01]  /*1900*/  @P4 IMAD R25, R27, R24, R16 ;  /* 0x000000181b194224 */ /* 0x000fe200078e0210 */
[----:B------:R-:W-:Y:S02]  /*1910*/  SHF.L.U32 R4, R39, R26, RZ ;  /* 0x0000001a27047219 */ /* 0x000fe400000006ff */
[----:B------:R-:W-:Y:S01]  /*1920*/  LOP3.LUT R5, R41, R6, RZ, 0xc0, !PT ;  /* 0x0000000629057212 */ /* 0x000fe200078ec0ff */
[----:B0-----:R-:W-:Y:S02]  /*1930*/  VIADD R6, R33, 0xffffffff ;  /* 0xffffffff21067836 */ /* 0x001fe40000000000 */
[----:B------:R-:W-:Y:S02]  /*1940*/  IMAD.MOV R20, RZ, RZ, -R17 ;  /* 0x000000ffff147224 */ /* 0x000fe400078e0a11 */
[----:B------:R-:W-:Y:S01]  /*1950*/  IMAD R16, R4, R17, R5 ;  /* 0x0000001104107224 */ /* 0x000fe200078e0205 */
[----:B------:R-:W-:Y:S01]  /*1960*/  LOP3.LUT R5, R31, R6, RZ, 0xc0, !PT ;  /* 0x000000061f057212 */ /* 0x000fe200078ec0ff */
[----:B----4-:R-:W-:-:S02]  /*1970*/  IMAD R4, R20, R37, R32 ;  /* 0x0000002514047224 */ /* 0x010fc400078e0220 */
[----:B--2---:R-:W-:Y:S02]  /*1980*/  IMAD R6, R16, R30, R25 ;  /* 0x0000001e10067224 */ /* 0x004fe400078e0219 */
[----:B------:R-:W-:Y:S02]  /*1990*/  IMAD R5, R4, R33, R5 ;  /* 0x0000002104057224 */ /* 0x000fe400078e0205 */
[----:B------:R-:W-:-:S03]  /*19a0*/  IMAD.MOV.U32 R20, RZ, RZ, 0x1 ;  /* 0x00000001ff147424 */ /* 0x000fc600078e00ff */
[----:B------:R-:W-:Y:S02]  /*19b0*/  SEL R4, R5, R6, !P4 ;  /* 0x0000000605047207 */ /* 0x000fe40006000000 */
[----:B------:R-:W-:Y:S01]  /*19c0*/  SEL R6, R6, R5, !P4 ;  /* 0x0000000506067207 */ /* 0x000fe20006000000 */
[----:B------:R-:W-:-:S07]  /*19d0*/  IMAD.MOV.U32 R5, RZ, RZ, R36 ;  /* 0x000000ffff057224 */ /* 0x000fce00078e0024 */
.L_x_13:
[----:B------:R-:W-:Y:S05]  /*19e0*/  @!P2 BRA `(.L_x_16) ;  /* 0x00000000000ca947 */ /* 0x000fea0003800000 */
[----:B------:R-:W-:Y:S01]  /*19f0*/  UCGABAR_WAIT ;  /* 0x0000000000007dc7 */ /* 0x000fe20008000000 */
[----:B------:R-:W-:Y:S01]  /*1a00*/  CCTL.IVALL ;  /* 0x00000000ff00798f */ /* 0x000fe20002000000 */
[----:B------:R-:W-:Y:S05]  /*1a10*/  BRA `(.L_x_17) ;  /* 0x0000000000047947 */ /* 0x000fea0003800000 */
.L_x_16:
[----:B------:R-:W-:Y:S06]  /*1a20*/  BAR.SYNC.DEFER_BLOCKING 0x0 ;  /* 0x0000000000007b1d */ /* 0x000fec0000010000 */
.L_x_17:
[----:B------:R-:W-:Y:S05]  /*1a30*/  @!P5 BRA `(.L_x_18) ;  /* 0x0000004000c8d947 */ /* 0x000fea0003800000 */
[----:B------:R-:W-:-:S13]  /*1a40*/  ISETP.GT.U32.AND P0, PT, R38, 0x1, PT ;  /* 0x000000012600780c */ /* 0x000fda0003f04070 */
[----:B------:R-:W-:Y:S05]  /*1a50*/  @P0 EXIT ;  /* 0x000000000000094d */ /* 0x000fea0003800000 */
.L_x_19:
[----:B------:R-:W-:-:S08]  /*1a60*/  NOP ;  /* 0x0000000000007918 */ /* 0x000fd00000000000 */
[----:B------:R-:W0:Y:S02]  /*1a70*/  USETMAXREG.TRY_ALLOC.CTAPOOL UP0, 0xe8 ;  /* 0x000000e8000079c8 */ /* 0x000e240008000600 */
[----:B0-----:R-:W-:-:S13]  /*1a80*/  PLOP3.LUT P0, PT, PT, PT, UP0, 0x80, 0x0 ;  /* 0x000000000000781c */ /* 0x001fda0003f0f008 */
[----:B------:R-:W-:Y:S05]  /*1a90*/  @!P0 BRA `(.L_x_19) ;  /* 0xfffffffc00f08947 */ /* 0x000fea000383ffff */
[----:B------:R-:W-:-:S13]  /*1aa0*/  LOP3.LUT P0, RZ, R20, 0xff, RZ, 0xc0, !PT ;  /* 0x000000ff14ff7812 */ /* 0x000fda000780c0ff */
[----:B------:R-:W-:Y:S05]  /*1ab0*/  @!P0 EXIT ;  /* 0x000000000000894d */ /* 0x000fea0003800000 */
[----:B------:R-:W0:Y:S01]  /*1ac0*/  S2UR UR6, SR_CgaCtaId ;  /* 0x00000000000679c3 */ /* 0x000e220000008800 */
[CC--:B------:R-:W-:Y:S01]  /*1ad0*/  LEA.HI R11, R19.reuse, R10.reuse, RZ, 0x2 ;  /* 0x0000000a130b7211 */ /* 0x0c0fe200078f10ff */
[----:B------:R-:W-:Y:S01]  /*1ae0*/  UIADD3 UR7, UR15, -0x1, URZ ;  /* 0xffffffff0f077890 */ /* 0x000fe2000fffe03f */
[----:B------:R-:W-:Y:S01]  /*1af0*/  LEA.HI R19, R19, R10, RZ, 0x5 ;  /* 0x0000000a13137211 */ /* 0x000fe200078f28ff */
[----:B------:R-:W-:Y:S01]  /*1b00*/  UMOV UR12, 0x400 ;  /* 0x00000400000c7882 */ /* 0x000fe20000000000 */
[--C-:B------:R-:W-:Y:S01]  /*1b10*/  SHF.R.S32.HI R16, RZ, 0x2, R11.reuse ;  /* 0x00000002ff107819 */ /* 0x100fe2000001140b */
[----:B------:R-:W-:Y:S01]  /*1b20*/  UISETP.LT.AND UP0, UPT, UR13, 0x1, UPT ;  /* 0x000000010d00788c */ /* 0x000fe2000bf01270 */
[----:B------:R-:W-:Y:S01]  /*1b30*/  SHF.R.S32.HI R17, RZ, 0x1f, R11 ;  /* 0x0000001fff117819 */ /* 0x000fe2000001140b */
[----:B------:R-:W-:Y:S01]  /*1b40*/  USHF.L.U32 UR22, UR13, 0x1, URZ ;  /* 0x000000010d167899 */ /* 0x000fe2000800063f */
[----:B------:R-:W-:Y:S01]  /*1b50*/  SHF.R.S32.HI R19, RZ, 0x5, R19 ;  /* 0x00000005ff137819 */ /* 0x000fe20000011413 */
[----:B------:R-:W-:Y:S01]  /*1b60*/  USEL UR14, UR13, 0x1, UP0 ;  /* 0x000000010d0e7887 */ /* 0x000fe20008000000 */
[----:B------:R-:W-:Y:S01]  /*1b70*/  LEA.HI R17, R17, R16, RZ, 0x3 ;  /* 0x0000001011117211 */ /* 0x000fe200078f18ff */
[----:B------:R-:W-:Y:S01]  /*1b80*/  UISETP.NE.AND UP0, UPT, UR7, URZ, UPT ;  /* 0x0000003f0700728c */ /* 0x000fe2000bf05270 */
[----:B------:R-:W-:Y:S01]  /*1b90*/  LOP3.LUT R11, R11, 0xfffffffc, RZ, 0xc0, !PT ;  /* 0xfffffffc0b0b7812 */ /* 0x000fe200078ec0ff */
[----:B------:R-:W-:Y:S01]  /*1ba0*/  UIADD3 UR14, -UR14, UR13, URZ ;  /* 0x0000000d0e0e7290 */ /* 0x000fe2000fffe13f */
[----:B------:R-:W-:Y:S01]  /*1bb0*/  LOP3.LUT R17, R17, 0xfffffff8, RZ, 0xc0, !PT ;  /* 0xfffffff811117812 */ /* 0x000fe200078ec0ff */
[----:B------:R-:W-:Y:S01]  /*1bc0*/  USEL UR9, URZ, 0x1, UP0 ;  /* 0x000000013f097887 */ /* 0x000fe20008000000 */
[----:B------:R-:W-:Y:S01]  /*1bd0*/  LOP3.LUT R86, R7, 0x1, RZ, 0xfc, !PT ;  /* 0x0000000107567812 */ /* 0x000fe200078efcff */
[----:B------:R-:W-:-:S02]  /*1be0*/  IMAD.IADD R20, R10, 0x1, -R11 ;  /* 0x000000010a147824 */ /* 0x000fc400078e0a0b */
[----:B------:R-:W-:Y:S02]  /*1bf0*/  IMAD.IADD R16, R16, 0x1, -R17 ;  /* 0x0000000110107824 */ /* 0x000fe400078e0a11 */
[----:B------:R-:W-:Y:S01]  /*1c00*/  IMAD.U32 R87, RZ, RZ, UR9 ;  /* 0x00000009ff577e24 */ /* 0x000fe2000f8e00ff */
[----:B0-----:R-:W-:Y:S02]  /*1c10*/  ULEA UR12, UR6, UR12, 0x18 ;  /* 0x0000000c060c7291 */ /* 0x001fe4000f8ec03f */
[--C-:B------:R-:W-:Y:S01]  /*1c20*/  SHF.R.S32.HI R17, RZ, 0x1f, R16.reuse ;  /* 0x0000001fff117819 */ /* 0x100fe20000011410 */
[----:B------:R-:W-:Y:S01]  /*1c30*/  USHF.L.U32 UR6, UR7, 0x3, URZ ;  /* 0x0000000307067899 */ /* 0x000fe2000800063f */
[C-C-:B------:R-:W-:Y:S01]  /*1c40*/  IMAD R21, R19.reuse, -0x10, -R16.reuse ;  /* 0xfffffff013157824 */ /* 0x140fe200078e0a10 */
[----:B------:R-:W-:Y:S02]  /*1c50*/  UIADD3 UR7, UR12, 0x480, URZ ;  /* 0x000004800c077890 */ /* 0x000fe4000fffe03f */
[----:B------:R-:W-:Y:S01]  /*1c60*/  ULOP3.LUT UR6, UR6, 0x8, URZ, 0xc0, !UPT ;  /* 0x0000000806067892 */ /* 0x000fe2000f8ec03f */
[----:B------:R-:W-:Y:S01]  /*1c70*/  IMAD.WIDE R10, R19, 0x10, R16 ;  /* 0x00000010130a7825 */ /* 0x000fe200078e0210 */
[----:B------:R-:W-:-:S02]  /*1c80*/  UIADD3 UR8, UR12, 0x1c480, URZ ;  /* 0x0001c4800c087890 */ /* 0x000fc4000fffe03f */
[----:B------:R-:W-:Y:S02]  /*1c90*/  USHF.R.U32.HI UR7, URZ, 0x4, UR7 ;  /* 0x000000043f077899 */ /* 0x000fe40008011607 */
[----:B------:R-:W-:Y:S02]  /*1ca0*/  USHF.R.U32.HI UR8, URZ, 0x4, UR8 ;  /* 0x000000043f087899 */ /* 0x000fe40008011608 */
[----:B------:R-:W-:Y:S02]  /*1cb0*/  ULOP3.LUT UR24, UR6, 0x8, URZ, 0x3c, !UPT ;  /* 0x0000000806187892 */ /* 0x000fe4000f8e3c3f */
[----:B------:R-:W-:Y:S02]  /*1cc0*/  ULOP3.LUT UR16, UR6, 0x18, URZ, 0x3c, !UPT ;  /* 0x0000001806107892 */ /* 0x000fe4000f8e3c3f */
[----:B------:R-:W-:Y:S01]  /*1cd0*/  UIADD3 UR23, UR12, 0x390, URZ ;  /* 0x000003900c177890 */ /* 0x000fe2000fffe03f */
[----:B------:R-:W-:Y:S01]  /*1ce0*/  ULDC UR6, c[0x0][0x284] ;  /* 0x0000a10000067ab9 */ /* 0x000fe20000000800 */
[----:B------:R-:W-:Y:S01]  /*1cf0*/  ULOP3.LUT UR7, UR7, 0x3fff, URZ, 0xc0, !UPT ;  /* 0x00003fff07077892 */ /* 0x000fe2000f8ec03f */
[----:B------:R-:W-:Y:S01]  /*1d00*/  VIADD R21, R21, UR6 ;  /* 0x0000000615157c36 */ /* 0x000fe20008000000 */
[----:B------:R-:W-:-:S02]  /*1d10*/  ULOP3.LUT UR8, UR8, 0x3fff, URZ, 0xc0, !UPT ;  /* 0x00003fff08087892 */ /* 0x000fc4000f8ec03f */
[----:B------:R-:W-:Y:S02]  /*1d20*/  ULEA UR15, UR15, UR23, 0x3 ;  /* 0x000000170f0f7291 */ /* 0x000fe4000f8e183f */
[----:B------:R-:W-:Y:S02]  /*1d30*/  ULOP3.LUT UR17, UR7, 0x10000, URZ, 0xfc, !UPT ;  /* 0x0001000007117892 */ /* 0x000fe4000f8efc3f */
[----:B------:R-:W-:-:S12]  /*1d40*/  ULOP3.LUT UR18, UR8, 0x10000, URZ, 0xfc, !UPT ;  /* 0x0001000008127892 */ /* 0x000fd8000f8efc3f */
.L_x_110:
[----:B------:R-:W-:Y:S01]  /*1d50*/  SHF.L.U32 R16, R87, 0x1f, RZ ;  /* 0x0000001f57107819 */ /* 0x000fe200000006ff */
[----:B------:R-:W0:Y:S01]  /*1d60*/  LDC R17, c[0x0][0x28c] ;  /* 0x0000a300ff117b82 */ /* 0x000e220000000800 */
[----:B------:R-:W-:Y:S01]  /*1d70*/  UMOV UR6, URZ ;  /* 0x0000003f00067c82 */ /* 0x000fe20008000000 */
[----:B------:R-:W-:Y:S01]  /*1d80*/  UMOV UR19, UR5 ;  /* 0x0000000500137c82 */ /* 0x000fe20008000000 */
[----:B-1----:R-:W1:Y:S01]  /*1d90*/  SYNCS.PHASECHK.TRANS64.TRYWAIT P0, [UR15+-0x8], R16 ;  /* 0xfffff810ff0075a7 */ /* 0x002e62000800014f */
[----:B0-----:R-:W-:Y:S01]  /*1da0*/  ISETP.GE.AND P1, PT, R17, 0x1, PT ;  /* 0x000000011100780c */ /* 0x001fe20003f26270 */
[----:B-1234-:R-:W-:-:S12]  /*1db0*/  @!P0 BRA `(.L_x_20) ;  /* 0x0000006c00308947 */ /* 0x01efd80003800000 */
.L_x_184:
[----:B------:R-:W-:Y:S01]  /*1dc0*/  UMOV UR7, URZ ;  /* 0x0000003f00077c82 */ /* 0x000fe20008000000 */
[----:B------:R-:W-:Y:S01]  /*1dd0*/  UMOV UR8, URZ ;  /* 0x0000003f00087c82 */ /* 0x000fe20008000000 */
[----:B------:R-:W-:Y:S02]  /*1de0*/  CS2R R22, SRZ ;  /* 0x0000000000167805 */ /* 0x000fe4000001ff00 */
[----:B------:R-:W-:Y:S02]  /*1df0*/  CS2R R56, SRZ ;  /* 0x0000000000387805 */ /* 0x000fe4000001ff00 */
[----:B------:R-:W-:Y:S02]  /*1e00*/  CS2R R58, SRZ ;  /* 0x00000000003a7805 */ /* 0x000fe4000001ff00 */
[----:B------:R-:W-:Y:S02]  /*1e10*/  CS2R R60, SRZ ;  /* 0x00000000003c7805 */ /* 0x000fe4000001ff00 */
[----:B------:R-:W-:-:S02]  /*1e20*/  CS2R R62, SRZ ;  /* 0x00000000003e7805 */ /* 0x000fc4000001ff00 */
[----:B------:R-:W-:Y:S02]  /*1e30*/  CS2R R64, SRZ ;  /* 0x0000000000407805 */ /* 0x000fe4000001ff00 */
        /* <DEDUP_REMOVED lines=9> */
[----:B------:R-:W-:Y:S01]  /*1ed0*/  CS2R R84, SRZ ;  /* 0x0000000000547805 */ /* 0x000fe2000001ff00 */
[----:B------:R-:W-:Y:S01]  /*1ee0*/  IMAD.U32 R88, RZ, RZ, UR4 ;  /* 0x00000004ff587e24 */ /* 0x000fe2000f8e00ff */
        /* <DEDUP_REMOVED lines=15> */
[----:B------:R-:W-:Y:S01]  /*1fe0*/  CS2R R54, SRZ ;  /* 0x0000000000367805 */ /* 0x000fe2000001ff00 */
[----:B------:R-:W-:Y:S06]  /*1ff0*/  @!P1 BRA `(.L_x_21) ;  /* 0x0000000400449947 */ /* 0x000fec0003800000 */
[----:B------:R-:W-:-:S13]  /*2000*/  ISETP.NE.AND P1, PT, R86, 0x3, PT ;  /* 0x000000035600780c */ /* 0x000fda0003f25270 */
[----:B------:R-:W-:Y:S05]  /*2010*/  @!P1 BRA `(.L_x_22) ;  /* 0x0000000000049947 */ /* 0x000fea0003800000 */
[----:B------:R-:W-:Y:S01]  /*2020*/  BPT.TRAP 0x1 ;  /* 0x000000040000795c */ /* 0x000fe20000300000 */
.L_x_22:
[----:B------:R-:W-:Y:S01]  /*2030*/  ULEA UR6, UR5, UR12, 0x3 ;  /* 0x0000000c05067291 */ /* 0x000fe2000f8e183f */
[----:B0-----:R-:W-:-:S05]  /*2040*/  IMAD.U32 R16, RZ, RZ, UR4 ;  /* 0x00000004ff107e24 */ /* 0x001fca000f8e00ff */
[----:B------:R-:W-:-:S04]  /*2050*/  SHF.L.U32 R16, R16, 0x1f, RZ ;  /* 0x0000001f10107819 */ /* 0x000fc800000006ff */
[----:B------:R0:W1:Y:S01]  /*2060*/  SYNCS.PHASECHK.TRANS64.TRYWAIT P0, [UR6], R16 ;  /* 0x00000010ff0075a7 */ /* 0x0000620008000146 */
[----:B------:R-:W-:Y:S05]  /*2070*/  @!P1 BRA `(.L_x_23) ;  /* 0x0000000000049947 */ /* 0x000fea0003800000 */
[----:B------:R-:W-:Y:S01]  /*2080*/  BPT.TRAP 0x1 ;  /* 0x000000040000795c */ /* 0x000fe20000300000 */
.L_x_23:
[----:B-1----:R-:W-:Y:S05]  /*2090*/  @P0 BRA `(.L_x_24) ;  /* 0x0000000000080947 */ /* 0x002fea0003800000 */
[----:B------:R-:W1:Y:S02]  /*20a0*/  SYNCS.PHASECHK.TRANS64.TRYWAIT P0, [UR6], R16 ;  /* 0x00000010ff0075a7 */ /* 0x000e640008000146 */
[----:B-1----:R-:W-:Y:S05]  /*20b0*/  @!P0 BRA `(.L_x_25) ;  /* 0x0000006800888947 */ /* 0x002fea0003800000 */
.L_x_24:
[----:B------:R-:W-:Y:S01]  /*20c0*/  ULDC UR7, c[0x0][0x50c] ;  /* 0x0001430000077ab9 */ /* 0x000fe20000000800 */
[----:B------:R-:W-:Y:S01]  /*20d0*/  ULEA UR8, UR5, UR17, 0x7 ;  /* 0x0000001105087291 */ /* 0x000fe2000f8e383f */
[----:B------:R-:W-:Y:S01]  /*20e0*/  WARPGROUP.ARRIVE ;  /* 0x00000000000079c5 */ /* 0x000fe20000000000 */
[----:B------:R-:W-:Y:S01]  /*20f0*/  UISETP.NE.AND UP0, UPT, UR7, 0x1, UPT ;  /* 0x000000010700788c */ /* 0x000fe2000bf05270 */
[----:B------:R-:W-:Y:S01]  /*2100*/  CS2R R22, SRZ ;  /* 0x0000000000167805 */ /* 0x000fe2000001ff00 */
[----:B------:R-:W-:Y:S01]  /*2110*/  ULEA UR10, UR5, UR18, 0x7 ;  /* 0x00000012050a7291 */ /* 0x000fe2000f8e383f */
[----:B------:R-:W-:Y:S01]  /*2120*/  CS2R R56, SRZ ;  /* 0x0000000000387805 */ /* 0x000fe2000001ff00 */
[----:B------:R-:W-:Y:S01]  /*2130*/  USEL UR7, URZ, 0x1, UP0 ;  /* 0x000000013f077887 */ /* 0x000fe20008000000 */
[----:B------:R-:W-:Y:S01]  /*2140*/  CS2R R58, SRZ ;  /* 0x00000000003a7805 */ /* 0x000fe2000001ff00 */
[----:B------:R-:W-:Y:S01]  /*2150*/  UMOV UR9, 0xc0000010 ;  /* 0xc000001000097882 */ /* 0x000fe20000000000 */
[----:B------:R-:W-:Y:S01]  /*2160*/  UMOV UR11, 0xc0000010 ;  /* 0xc0000010000b7882 */ /* 0x000fe20000000000 */
[----:B------:R-:W-:Y:S01]  /*2170*/  UMOV UR6, 0x1 ;  /* 0x0000000100067882 */ /* 0x000fe20000000000 */
[----:B------:R-:W-:-:S02]  /*2180*/  CS2R R60, SRZ ;  /* 0x00000000003c7805 */ /* 0x000fc4000001ff00 */
[----:B------:R-:W-:Y:S01]  /*2190*/  ISETP.NE.AND P0, PT, RZ, UR7, PT ;  /* 0x00000007ff007c0c */ /* 0x000fe2000bf05270 */
[----:B------:R-:W-:Y:S01]  /*21a0*/  QGMMA.64x64x32.F32.E4M3.E4M3 R24, gdesc[UR8], RZ, !UPT, gsb0 ;  /* 0x00e00000081879f3 */ /* 0x000fe2000c0008ff */
        /* <DEDUP_REMOVED lines=11> */
[----:B------:R-:W-:Y:S01]  /*2260*/  CS2R R84, SRZ ;  /* 0x0000000000547805 */ /* 0x000fe2000001ff00 */
[----:B------:R-:W-:Y:S06]  /*2270*/  @!P0 BRA `(.L_x_26) ;  /* 0x0000000000888947 */ /* 0x000fec0003800000 */
[----:B------:R-:W-:Y:S02]  /*2280*/  WARPGROUP.DEPBAR.LE gsb0, 0x0 ;  /* 0x00008000000079c5 */ /* 0x000fe40000010000 */
[----:B------:R-:W-:-:S01]  /*2290*/  FADD R85, RZ, R24 ;  /* 0x00000018ff557221 */ /* 0x000fc20000000000 */
[----:B------:R-:W-:Y:S01]  /*22a0*/  FADD R84, RZ, R25 ;  /* 0x00000019ff547221 */ /* 0x000fe20000000000 */
        /* <DEDUP_REMOVED lines=30> */
[----:B------:R-:W-:-:S06]  /*2490*/  UMOV UR6, URZ ;  /* 0x0000003f00067c82 */ /* 0x000fcc0008000000 */
.L_x_26:
[----:B------:R-:W-:-:S04]  /*24a0*/  UIADD3 UR19, UR5, 0x1, URZ ;  /* 0x0000000105137890 */ /* 0x000fc8000fffe03f */
[----:B------:R-:W-:-:S04]  /*24b0*/  UISETP.NE.AND UP0, UPT, UR19, 0x38, UPT ;  /* 0x000000381300788c */ /* 0x000fc8000bf05270 */
[----:B------:R-:W-:Y:S02]  /*24c0*/  USEL UR8, URZ, 0x1, UP0 ;  /* 0x000000013f087887 */ /* 0x000fe40008000000 */
[----:B------:R-:W-:Y:S02]  /*24d0*/  USEL UR19, UR19, URZ, UP0 ;  /* 0x0000003f13137287 */ /* 0x000fe40008000000 */
[----:B------:R-:W-:-:S06]  /*24e0*/  ULOP3.LUT UR8, UR4, UR8, URZ, 0x3c, !UPT ;  /* 0x0000000804087292 */ /* 0x000fcc000f8e3c3f */
[----:B------:R-:W-:Y:S01]  /*24f0*/  IMAD.U32 R88, RZ, RZ, UR8 ;  /* 0x00000008ff587e24 */ /* 0x000fe2000f8e00ff */
[----:B------:R-:W-:-:S06]  /*2500*/  UMOV UR8, 0x1 ;  /* 0x0000000100087882 */ /* 0x000fcc0000000000 */
.L_x_21:
[----:B------:R-:W-:-:S06]  /*2510*/  UISETP.GE.AND UP0, UPT, UR14, 0x1, UPT ;  /* 0x000000010e00788c */ /* 0x000fcc000bf06270 */
[----:B------:R-:W-:-:S13]  /*2520*/  PLOP3.LUT P0, PT, PT, PT, UP0, 0x80, 0x0 ;  /* 0x000000000000781c */ /* 0x000fda0003f0f008 */
[----:B------:R-:W-:Y:S05]  /*2530*/  @!P0 BRA `(.L_x_27) ;  /* 0x0000000400548947 */ /* 0x000fea0003800000 */
[----:B01----:R-:W-:Y:S01]  /*2540*/  IMAD.U32 R16, RZ, RZ, UR14 ;  /* 0x0000000eff107e24 */ /* 0x003fe2000f8e00ff */
[----:B------:R-:W-:Y:S01]  /*2550*/  ULDC UR25, c[0x0][0x50c] ;  /* 0x0001430000197ab9 */ /* 0x000fe20000000800 */
[----:B------:R-:W-:-:S07]  /*2560*/  IMAD.U32 R17, RZ, RZ, UR5 ;  /* 0x00000005ff117e24 */ /* 0x000fce000f8e00ff */
.L_x_35:
[----:B------:R-:W-:-:S13]  /*2570*/  ISETP.NE.AND P1, PT, R86, 0x3, PT ;  /* 0x000000035600780c */ /* 0x000fda0003f25270 */
[----:B------:R-:W-:Y:S05]  /*2580*/  @!P1 BRA `(.L_x_28) ;  /* 0x0000000000049947 */ /* 0x000fea0003800000 */
[----:B------:R-:W-:Y:S01]  /*2590*/  BPT.TRAP 0x1 ;  /* 0x000000040000795c */ /* 0x000fe20000300000 */
.L_x_28:
[----:B------:R-:W-:Y:S01]  /*25a0*/  ULEA UR9, UR19, UR12, 0x3 ;  /* 0x0000000c13097291 */ /* 0x000fe2000f8e183f */
[----:B------:R-:W-:-:S08]  /*25b0*/  SHF.L.U32 R18, R88, 0x1f, RZ ;  /* 0x0000001f58127819 */ /* 0x000fd000000006ff */
[----:B------:R0:W1:Y:S01]  /*25c0*/  SYNCS.PHASECHK.TRANS64.TRYWAIT P0, [UR9], R18 ;  /* 0x00000012ff0075a7 */ /* 0x0000620008000149 */
[----:B------:R-:W-:Y:S05]  /*25d0*/  @!P1 BRA `(.L_x_29) ;  /* 0x0000000000049947 */ /* 0x000fea0003800000 */
[----:B------:R-:W-:Y:S01]  /*25e0*/  BPT.TRAP 0x1 ;  /* 0x000000040000795c */ /* 0x000fe20000300000 */
.L_x_29:
[----:B-1----:R-:W-:Y:S05]  /*25f0*/  @P0 BRA `(.L_x_30) ;  /* 0x0000000000080947 */ /* 0x002fea0003800000 */
[----:B------:R-:W1:Y:S02]  /*2600*/  SYNCS.PHASECHK.TRANS64.TRYWAIT P0, [UR9], R18 ;  /* 0x00000012ff0075a7 */ /* 0x000e640008000149 */
[----:B-1----:R-:W-:Y:S05]  /*2610*/  @!P0 BRA `(.L_x_31) ;  /* 0x0000006400488947 */ /* 0x002fea0003800000 */
.L_x_30:
[----:B------:R-:W-:Y:S01]  /*2620*/  UISETP.NE.AND UP0, UPT, UR7, URZ, UPT ;  /* 0x0000003f0700728c */ /* 0x000fe2000bf05270 */
[----:B------:R-:W-:Y:S01]  /*2630*/  WARPGROUP.ARRIVE ;  /* 0x00000000000079c5 */ /* 0x000fe20000000000 */
[----:B------:R-:W-:Y:S02]  /*2640*/  ULEA UR10, UR19, UR18, 0x7 ;  /* 0x00000012130a7291 */ /* 0x000fe4000f8e383f */
[----:B------:R-:W-:Y:S01]  /*2650*/  USEL UR8, UR8, URZ, !UP0 ;  /* 0x0000003f08087287 */ /* 0x000fe2000c000000 */
[----:B------:R-:W-:Y:S01]  /*2660*/  UMOV UR9, 0xc0000010 ;  /* 0xc000001000097882 */ /* 0x000fe20000000000 */
[----:B------:R-:W-:Y:S02]  /*2670*/  UMOV UR11, 0xc0000010 ;  /* 0xc0000010000b7882 */ /* 0x000fe40000000000 */
[----:B------:R-:W-:Y:S02]  /*2680*/  UISETP.NE.U32.AND UP0, UPT, UR8, URZ, UPT ;  /* 0x0000003f0800728c */ /* 0x000fe4000bf05070 */
[----:B------:R-:W-:-:S02]  /*2690*/  ULEA UR8, UR19, UR17, 0x7 ;  /* 0x0000001113087291 */ /* 0x000fc4000f8e383f */
[----:B------:R-:W-:-:S07]  /*26a0*/  UIADD3 UR6, UR6, 0x1, URZ ;  /* 0x0000000106067890 */ /* 0x000fce000fffe03f */
[----:B------:R-:W-:Y:S01]  /*26b0*/  QGMMA.64x64x32.F32.E4M3.E4M3 R24, gdesc[UR8], R24, UP0, gsb0 ;  /* 0x00e00000081879f3 */ /* 0x000fe2000b800818 */
[----:B------:R-:W-:-:S04]  /*26c0*/  UISETP.NE.AND UP0, UPT, UR6, UR25, UPT ;  /* 0x000000190600728c */ /* 0x000fc8000bf05270 */
[----:B------:R-:W-:-:S06]  /*26d0*/  USEL UR7, URZ, 0x1, UP0 ;  /* 0x000000013f077887 */ /* 0x000fcc0008000000 */
[----:B------:R-:W-:Y:S01]  /*26e0*/  ISETP.NE.AND P0, PT, RZ, UR7, PT ;  /* 0x00000007ff007c0c */ /* 0x000fe2000bf05270 */
[----:B------:R-:W-:-:S12]  /*26f0*/  WARPGROUP.DEPBAR.LE gsb0, 0x1 ;  /* 0x00008000000079c5 */ /* 0x000fd80000010100 */
[----:B------:R-:W-:Y:S05]  /*2700*/  @!P0 BRA `(.L_x_32) ;  /* 0x0000000000888947 */ /* 0x000fea0003800000 */
[----:B------:R-:W-:Y:S02]  /*2710*/  WARPGROUP.DEPBAR.LE gsb0, 0x0 ;  /* 0x00008000000079c5 */ /* 0x000fe40000010000 */
[----:B------:R-:W-:-:S01]  /*2720*/  FADD R85, R24, R85 ;  /* 0x0000005518557221 */ /* 0x000fc20000000000 */
[----:B------:R-:W-:Y:S01]  /*2730*/  FADD R84, R25, R84 ;  /* 0x0000005419547221 */ /* 0x000fe20000000000 */
        /* <DEDUP_REMOVED lines=30> */
[----:B------:R-:W-:-:S06]  /*2920*/  UMOV UR6, URZ ;  /* 0x0000003f00067c82 */ /* 0x000fcc0008000000 */
.L_x_32:
[----:B------:R-:W-:Y:S05]  /*2930*/  @!P1 BRA `(.L_x_33) ;  /* 0x0000000000049947 */ /* 0x000fea0003800000 */
[----:B------:R-:W-:Y:S01]  /*2940*/  BPT.TRAP 0x1 ;  /* 0x000000040000795c */ /* 0x000fe20000300000 */
.L_x_33:
[----:B------:R-:W-:-:S13]  /*2950*/  ISETP.NE.AND P0, PT, R13, RZ, PT ;  /* 0x000000ff0d00720c */ /* 0x000fda0003f05270 */
[----:B01----:R-:W-:-:S05]  /*2960*/  @P0 LEA R18, R17, UR12, 0x3 ;  /* 0x0000000c11120c11 */ /* 0x003fca000f8e18ff */
[----:B------:R-:W-:-:S05]  /*2970*/  @P0 VIADD R19, R18, 0x1c0 ;  /* 0x000001c012130836 */ /* 0x000fca0000000000 */
[----:B------:R-:W-:-:S04]  /*2980*/  @P0 PRMT R19, R12, 0x654, R19 ;  /* 0x000006540c130816 */ /* 0x000fc80000000013 */
[----:B------:R0:W-:Y:S01]  /*2990*/  @P0 SYNCS.ARRIVE.TRANS64.RED.A1T0 RZ, [R19+URZ], RZ ;  /* 0x000000ff13ff09a7 */ /* 0x0001e2000810043f */
[----:B------:R-:W-:-:S13]  /*29a0*/  ISETP.GT.U32.AND P0, PT, R7, 0x1, PT ;  /* 0x000000010700780c */ /* 0x000fda0003f04070 */
[----:B0-----:R-:W-:Y:S05]  /*29b0*/  @P0 BRA `(.L_x_34) ;  /* 0x0000000000040947 */ /* 0x001fea0003800000 */
[----:B------:R-:W-:Y:S01]  /*29c0*/  BPT.TRAP 0x1 ;  /* 0x000000040000795c */ /* 0x000fe20000300000 */
.L_x_34:
[----:B------:R-:W-:Y:S01]  /*29d0*/  UIADD3 UR19, UR19, 0x1, URZ ;  /* 0x0000000113137890 */ /* 0x000fe2000fffe03f */
[C---:B------:R-:W-:Y:S01]  /*29e0*/  ISETP.GT.AND P1, PT, R16.reuse, 0x1, PT ;  /* 0x000000011000780c */ /* 0x040fe20003f24270 */
[----:B------:R-:W-:Y:S02]  /*29f0*/  VIADD R17, R17, 0x1 ;  /* 0x0000000111117836 */ /* 0x000fe40000000000 */
[----:B------:R-:W-:Y:S01]  /*2a00*/  UISETP.NE.AND UP0, UPT, UR19, 0x38, UPT ;  /* 0x000000381300788c */ /* 0x000fe2000bf05270 */
[----:B------:R-:W-:Y:S02]  /*2a10*/  VIADD R16, R16, 0xffffffff ;  /* 0xffffffff10107836 */ /* 0x000fe40000000000 */
[C---:B------:R-:W-:Y:S01]  /*2a20*/  ISETP.NE.AND P0, PT, R17.reuse, 0x38, PT ;  /* 0x000000381100780c */ /* 0x040fe20003f05270 */
[----:B------:R-:W-:Y:S02]  /*2a30*/  USEL UR8, URZ, 0x1, UP0 ;  /* 0x000000013f087887 */ /* 0x000fe40008000000 */
[----:B------:R-:W-:Y:S01]  /*2a40*/  USEL UR19, UR19, URZ, UP0 ;  /* 0x0000003f13137287 */ /* 0x000fe20008000000 */
[----:B------:R-:W-:-:S03]  /*2a50*/  SEL R17, R17, RZ, P0 ;  /* 0x000000ff11117207 */ /* 0x000fc60000000000 */
[----:B------:R-:W-:Y:S01]  /*2a60*/  LOP3.LUT R88, R88, UR8, RZ, 0x3c, !PT ;  /* 0x0000000858587c12 */ /* 0x000fe2000f8e3cff */
[----:B------:R-:W-:Y:S01]  /*2a70*/  UMOV UR8, 0x1 ;  /* 0x0000000100087882 */ /* 0x000fe20000000000 */
[----:B------:R-:W-:Y:S06]  /*2a80*/  @P1 BRA `(.L_x_35) ;  /* 0xfffffff800b81947 */ /* 0x000fec000383ffff */
.L_x_27:
[----:B------:R-:W-:Y:S01]  /*2a90*/  UISETP.NE.AND UP0, UPT, UR6, URZ, UPT ;  /* 0x0000003f0600728c */ /* 0x000fe2000bf05270 */
[----:B01----:R-:W0:Y:S01]  /*2aa0*/  LDC R16, c[0x0][0x28c] ;  /* 0x0000a300ff107b82 */ /* 0x003e220000000800 */
[----:B------:R-:W-:Y:S02]  /*2ab0*/  IMAD.U32 R17, RZ, RZ, UR24 ;  /* 0x00000018ff117e24 */ /* 0x000fe4000f8e00ff */
[----:B------:R-:W-:-:S06]  /*2ac0*/  USEL UR6, URZ, 0x1, !UP0 ;  /* 0x000000013f067887 */ /* 0x000fcc000c000000 */
[----:B------:R-:W-:-:S13]  /*2ad0*/  ISETP.NE.AND P0, PT, RZ, UR6, PT ;  /* 0x00000006ff007c0c */ /* 0x000fda000bf05270 */
[----:B------:R-:W-:Y:S05]  /*2ae0*/  @!P0 BRA `(.L_x_36) ;  /* 0x0000000000848947 */ /* 0x000fea0003800000 */
[----:B------:R-:W-:Y:S02]  /*2af0*/  WARPGROUP.DEPBAR.LE gsb0, 0x0 ;  /* 0x00008000000079c5 */ /* 0x000fe40000010000 */
[----:B------:R-:W-:Y:S01]  /*2b00*/  FADD R85, R24, R85 ;  /* 0x0000005518557221 */ /* 0x000fe20000000000 */
        /* <DEDUP_REMOVED lines=30> */
[----:B------:R-:W-:-:S07]  /*2cf0*/  FADD R22, R22, R55 ;  /* 0x0000003716167221 */ /* 0x000fce0000000000 */
.L_x_36:
[----:B0-----:R-:W-:Y:S01]  /*2d00*/  ISETP.GE.AND P0, PT, R16, 0x1, PT ;  /* 0x000000011000780c */ /* 0x001fe20003f06270 */
[----:B------:R0:W-:Y:S01]  /*2d10*/  SYNCS.ARRIVE.TRANS64.A1T0 RZ, [R17+UR23], RZ ;  /* 0x000000ff11ff79a7 */ /* 0x0001e20008100017 */
[----:B------:R-:W-:-:S11]  /*2d20*/  WARPGROUP.DEPBAR.LE gsb0, 0x0 ;  /* 0x00008000000079c5 */ /* 0x000fd60000010000 */
[----:B------:R-:W-:Y:S05]  /*2d30*/  @!P0 BRA `(.L_x_37) ;  /* 0x0000000000488947 */ /* 0x000fea0003800000 */
[----:B------:R-:W-:-:S13]  /*2d40*/  ISETP.NE.AND P0, PT, R86, 0x3, PT ;  /* 0x000000035600780c */ /* 0x000fda0003f05270 */
[----:B------:R-:W-:Y:S05]  /*2d50*/  @!P0 BRA `(.L_x_38) ;  /* 0x0000000000048947 */ /* 0x000fea0003800000 */
[----:B------:R-:W-:Y:S01]  /*2d60*/  BPT.TRAP 0x1 ;  /* 0x000000040000795c */ /* 0x000fe20000300000 */
.L_x_38:
[----:B------:R-:W-:-:S13]  /*2d70*/  ISETP.NE.AND P0, PT, R13, RZ, PT ;  /* 0x000000ff0d00720c */ /* 0x000fda0003f05270 */
[----:B------:R-:W-:-:S05]  /*2d80*/  VOTEU.ANY UP0, P0 ;  /* 0x00000000003f7886 */ /* 0x000fca0000000100 */
[----:B------:R-:W-:-:S06]  /*2d90*/  @UP0 UIADD3 UR6, UR14, UR5, URZ ;  /* 0x000000050e060290 */ /* 0x000fcc000fffe03f */
[----:B------:R-:W-:Y:S02]  /*2da0*/  IMAD.U32 R16, RZ, RZ, UR6 ;  /* 0x00000006ff107e24 */ /* 0x000fe4000f8e00ff */
[----:B------:R-:W-:-:S03]  /*2db0*/  IMAD.U32 R19, RZ, RZ, UR6 ;  /* 0x00000006ff137e24 */ /* 0x000fc6000f8e00ff */
[----:B------:R-:W-:-:S05]  /*2dc0*/  @P0 SHF.R.U32.HI R16, RZ, 0x3, R16 ;  /* 0x00000003ff100819 */ /* 0x000fca0000011610 */
[----:B0-----:R-:W-:-:S04]  /*2dd0*/  @P0 IMAD.WIDE.U32 R16, R16, 0x24924925, RZ ;  /* 0x2492492510100825 */ /* 0x001fc800078e00ff */
[----:B------:R-:W-:-:S05]  /*2de0*/  @P0 IMAD R16, R17, -0x38, R19 ;  /* 0xffffffc811100824 */ /* 0x000fca00078e0213 */
[----:B------:R-:W-:-:S05]  /*2df0*/  @P0 LEA R16, R16, UR12, 0x3 ;  /* 0x0000000c10100c11 */ /* 0x000fca000f8e18ff */
[----:B------:R-:W-:-:S05]  /*2e00*/  @P0 VIADD R17, R16, 0x1c0 ;  /* 0x000001c010110836 */ /* 0x000fca0000000000 */
[----:B------:R-:W-:-:S04]  /*2e10*/  @P0 PRMT R17, R12, 0x654, R17 ;  /* 0x000006540c110816 */ /* 0x000fc80000000011 */
[----:B------:R1:W-:Y:S01]  /*2e20*/  @P0 SYNCS.ARRIVE.TRANS64.RED.A1T0 RZ, [R17+URZ], RZ ;  /* 0x000000ff11ff09a7 */ /* 0x0003e2000810043f */
[----:B------:R-:W-:-:S13]  /*2e30*/  ISETP.GT.U32.AND P0, PT, R7, 0x1, PT ;  /* 0x000000010700780c */ /* 0x000fda0003f04070 */
[----:B-1----:R-:W-:Y:S05]  /*2e40*/  @P0 BRA `(.L_x_37) ;  /* 0x0000000000040947 */ /* 0x002fea0003800000 */
[----:B------:R-:W-:Y:S01]  /*2e50*/  BPT.TRAP 0x1 ;  /* 0x000000040000795c */ /* 0x000fe20000300000 */
.L_x_37:
[----:B------:R-:W-:Y:S01]  /*2e60*/  SHF.L.U32 R16, R87, 0x1f, RZ ;  /* 0x0000001f57107819 */ /* 0x000fe200000006ff */
[----:B------:R-:W-:Y:S01]  /*2e70*/  UIADD3 UR5, UR22, UR5, URZ ;  /* 0x0000000516057290 */ /* 0x000fe2000fffe03f */
[----:B------:R-:W1:Y:S01]  /*2e80*/  LDC R31, c[0x0][0x288] ;  /* 0x0000a200ff1f7b82 */ /* 0x000e620000000800 */
[----:B------:R-:W-:Y:S01]  /*2e90*/  UISETP.GE.U32.AND UP1, UPT, UR22, 0x38, UPT ;  /* 0x000000381600788c */ /* 0x000fe2000bf26070 */
[----:B------:R-:W-:Y:S01]  /*2ea0*/  IMAD.SHL.U32 R24, R20, 0x2, RZ ;  /* 0x0000000214187824 */ /* 0x000fe200078e00ff */
[----:B------:R-:W-:Y:S02]  /*2eb0*/  UISETP.GT.U32.AND UP0, UPT, UR5, 0x37, UPT ;  /* 0x000000370500788c */ /* 0x000fe4000bf04070 */
[----:B------:R-:W-:Y:S02]  /*2ec0*/  USHF.R.U32.HI UR6, URZ, 0x3, UR5 ;  /* 0x000000033f067899 */ /* 0x000fe40008011605 */
[----:B------:R-:W-:Y:S01]  /*2ed0*/  UISETP.LT.U32.AND UP0, UPT, UR22, 0x38, UP0 ;  /* 0x000000381600788c */ /* 0x000fe20008701070 */
[----:B------:R-:W4:Y:S01]  /*2ee0*/  SYNCS.PHASECHK.TRANS64.TRYWAIT P0, [UR15+0x8], R16 ;  /* 0x00000810ff0075a7 */ /* 0x000f22000800014f */
[----:B------:R-:W-:Y:S01]  /*2ef0*/  UIMAD.WIDE.U32 UR6, UR6, 0x24924925, URZ ;  /* 0x24924925060678a5 */ /* 0x000fe2000f8e003f */
[----:B------:R-:W-:Y:S01]  /*2f00*/  SHF.R.S32.HI R25, RZ, 0x1f, R24 ;  /* 0x0000001fff197819 */ /* 0x000fe20000011418 */
[----:B------:R-:W-:-:S02]  /*2f10*/  USEL UR8, URZ, 0x1, !UP0 ;  /* 0x000000013f087887 */ /* 0x000fc4000c000000 */
[----:B------:R-:W-:Y:S02]  /*2f20*/  UIMAD UR5, UR7, -0x38, UR5 ;  /* 0xffffffc8070578a4 */ /* 0x000fe4000f8e0205 */
[----:B------:R-:W-:-:S04]  /*2f30*/  ULOP3.LUT UR4, UR4, UR8, URZ, 0x3c, !UPT ;  /* 0x0000000804047292 */ /* 0x000fc8000f8e3c3f */
[----:B------:R-:W-:Y:S01]  /*2f40*/  @UP1 ULOP3.LUT UR4, UR4, 0x1, UR7, 0x78, !UPT ;  /* 0x0000000104041892 */ /* 0x000fe2000f8e7807 */
[----:B-1--4-:R-:W-:Y:S11]  /*2f50*/  @!P0 BRA `(.L_x_39) ;  /* 0x0000005c00108947 */ /* 0x012ff60003800000 */
.L_x_185:
[----:B------:R-:W-:Y:S01]  /*2f60*/  IMAD.SHL.U32 R33, R4, 0x40, RZ ;  /* 0x0000004004217824 */ /* 0x000fe200078e00ff */
[----:B------:R-:W-:Y:S01]  /*2f70*/  ULDC UR8, c[0x0][0x284] ;  /* 0x0000a10000087ab9 */ /* 0x000fe20000000800 */
[----:B------:R-:W-:Y:S01]  /*2f80*/  IMAD.SHL.U32 R4, R6, 0x40, RZ ;  /* 0x0000004006047824 */ /* 0x000fe200078e00ff */
[----:B------:R-:W-:Y:S01]  /*2f90*/  SHF.R.S32.HI R32, RZ, 0x1f, R5 ;  /* 0x0000001fff207819 */ /* 0x000fe20000011405 */
[----:B------:R-:W-:Y:S01]  /*2fa0*/  ULDC.64 UR6, c[0x0][0x5d0] ;  /* 0x0001740000067ab9 */ /* 0x000fe20000000a00 */
[----:B------:R-:W-:Y:S01]  /*2fb0*/  SHF.R.S32.HI R30, RZ, 0x1f, R33 ;  /* 0x0000001fff1e7819 */ /* 0x000fe20000011421 */
[----:B0-----:R-:W-:Y:S01]  /*2fc0*/  IMAD.WIDE.U32 R16, R5, UR6, R24 ;  /* 0x0000000605107c25 */ /* 0x001fe2000f8e0018 */
[----:B------:R-:W-:-:S03]  /*2fd0*/  ISETP.GE.AND P0, PT, R4, UR8, PT ;  /* 0x0000000804007c0c */ /* 0x000fc6000bf06270 */
[----:B------:R-:W-:Y:S01]  /*2fe0*/  IMAD R18, R32, UR6, RZ ;  /* 0x0000000620127c24 */ /* 0x000fe2000f8e02ff */
[C---:B------:R-:W-:Y:S02]  /*2ff0*/  ISETP.GE.OR P0, PT, R33.reuse, R31, P0 ;  /* 0x0000001f2100720c */ /* 0x040fe40000706670 */
[----:B------:R-:W-:Y:S01]  /*3000*/  IADD3 R16, P1, R33, R16, RZ ;  /* 0x0000001021107210 */ /* 0x000fe20007f3e0ff */
[----:B------:R-:W-:-:S05]  /*3010*/  IMAD R19, R5, UR7, R18 ;  /* 0x0000000705137c24 */ /* 0x000fca000f8e0212 */
[----:B------:R-:W-:-:S05]  /*3020*/  IADD3.X R17, R30, R17, R19, P1, !PT ;  /* 0x000000111e117210 */ /* 0x000fca0000ffe413 */
[----:B------:R-:W-:Y:S05]  /*3030*/  @P0 BRA `(.L_x_40) ;  /* 0x0000002400a80947 */ /* 0x000fea0003800000 */
[----:B------:R-:W0:Y:S01]  /*3040*/  LDC.64 R26, c[0x0][0x5c8] ;  /* 0x00017200ff1a7b82 */ /* 0x000e220000000a00 */
[----:B------:R-:W-:Y:S01]  /*3050*/  IMAD.WIDE R28, R6, 0x40, R10 ;  /* 0x00000040061c7825 */ /* 0x000fe200078e020a */
[----:B------:R-:W-:Y:S01]  /*3060*/  ULDC.64 UR6, c[0x0][0x5c0] ;  /* 0x0001700000067ab9 */ /* 0x000fe20000000a00 */
[----:B------:R-:W-:Y:S02]  /*3070*/  BSSY B0, `(.L_x_40) ;  /* 0x0000266000007945 */ /* 0x000fe40003800000 */
[-C--:B0-----:R-:W-:Y:S02]  /*3080*/  IMAD R6, R29, R26.reuse, RZ ;  /* 0x0000001a1d067224 */ /* 0x081fe400078e02ff */
[----:B------:R-:W-:-:S04]  /*3090*/  IMAD.WIDE.U32 R16, R28, R26, R16 ;  /* 0x0000001a1c107225 */ /* 0x000fc800078e0010 */
[----:B------:R-:W-:Y:S01]  /*30a0*/  IMAD R19, R28, R27, R6 ;  /* 0x0000001b1c137224 */ /* 0x000fe200078e0206 */
[----:B------:R-:W-:Y:S02]  /*30b0*/  LEA R18, P0, R26, R16, 0x3 ;  /* 0x000000101a127211 */ /* 0x000fe400078018ff */
[----:B------:R-:W-:Y:S01]  /*30c0*/  IADD3 R16, P1, R16, UR6, RZ ;  /* 0x0000000610107c10 */ /* 0x000fe2000ff3e0ff */
[----:B------:R-:W-:Y:S01]  /*30d0*/  IMAD.IADD R19, R17, 0x1, R19 ;  /* 0x0000000111137824 */ /* 0x000fe200078e0213 */
[----:B------:R-:W-:-:S04]  /*30e0*/  IADD3 R18, P2, R18, UR6, RZ ;  /* 0x0000000612127c10 */ /* 0x000fc8000ff5e0ff */
[----:B------:R-:W-:Y:S01]  /*30f0*/  LEA.HI.X R6, R26, R19, R27, 0x3, P0 ;  /* 0x000000131a067211 */ /* 0x000fe200000f1c1b */
[----:B------:R-:W-:Y:S01]  /*3100*/  IMAD R26, R20, -0x2, R31 ;  /* 0xfffffffe141a7824 */ /* 0x000fe200078e021f */
[----:B---3-5:R-:W-:Y:S02]  /*3110*/  FSETP.NEU.AND P0, PT, R15, RZ, PT ;  /* 0x000000ff0f00720b */ /* 0x028fe40003f0d000 */
[----:B------:R-:W-:Y:S01]  /*3120*/  IADD3.X R17, R19, UR7, RZ, P1, !PT ;  /* 0x0000000713117c10 */ /* 0x000fe20008ffe4ff */
[----:B------:R-:W-:Y:S01]  /*3130*/  IMAD.IADD R26, R26, 0x1, -R33 ;  /* 0x000000011a1a7824 */ /* 0x000fe200078e0a21 */
[----:B------:R-:W-:Y:S01]  /*3140*/  IADD3.X R19, R6, UR7, RZ, P2, !PT ;  /* 0x0000000706137c10 */ /* 0x000fe200097fe4ff */
[----:B------:R-:W-:-:S08]  /*3150*/  IMAD.IADD R6, R21, 0x1, -R4 ;  /* 0x0000000115067824 */ /* 0x000fd000078e0a04 */
[----:B------:R-:W-:Y:S05]  /*3160*/  @!P0 BRA `(.L_x_41) ;  /* 0x0000001c00188947 */ /* 0x000fea0003800000 */
[----:B------:R-:W-:Y:S01]  /*3170*/  ULDC.64 UR6, c[0x0][0x5b8] ;  /* 0x00016e0000067ab9 */ /* 0x000fe20000000a00 */
[----:B------:R-:W-:Y:S01]  /*3180*/  ULDC.64 UR8, c[0x0][0x5a8] ;  /* 0x00016a0000087ab9 */ /* 0x000fe20000000a00 */
[----:B------:R-:W-:Y:S01]  /*3190*/  IMAD.WIDE.U32 R24, R5, UR6, R24 ;  /* 0x0000000605187c25 */ /* 0x000fe2000f8e0018 */
[----:B------:R-:W-:Y:S03]  /*31a0*/  BSSY B1, `(.L_x_42) ;  /* 0x0000010000017945 */ /* 0x000fe60003800000 */
[----:B------:R-:W-:Y:S01]  /*31b0*/  IMAD R4, R32, UR6, RZ ;  /* 0x0000000620047c24 */ /* 0x000fe2000f8e02ff */
[----:B------:R-:W-:-:S03]  /*31c0*/  IADD3 R24, P0, R33, R24, RZ ;  /* 0x0000001821187210 */ /* 0x000fc60007f1e0ff */
[----:B------:R-:W-:Y:S01]  /*31d0*/  IMAD R5, R5, UR7, R4 ;  /* 0x0000000705057c24 */ /* 0x000fe2000f8e0204 */
[----:B------:R-:W-:Y:S02]  /*31e0*/  ULDC.64 UR6, c[0x0][0x5b0] ;  /* 0x00016c0000067ab9 */ /* 0x000fe40000000a00 */
[----:B------:R-:W-:Y:S02]  /*31f0*/  IMAD R27, R29, UR6, RZ ;  /* 0x000000061d1b7c24 */ /* 0x000fe4000f8e02ff */
[----:B------:R-:W-:Y:S02]  /*3200*/  IADD3.X R25, R30, R25, R5, P0, !PT ;  /* 0x000000191e197210 */ /* 0x000fe400007fe405 */
[----:B------:R-:W-:Y:S01]  /*3210*/  ISETP.GE.AND P0, PT, R26, 0x1, PT ;  /* 0x000000011a00780c */ /* 0x000fe20003f06270 */
[C---:B------:R-:W-:Y:S02]  /*3220*/  IMAD R27, R28.reuse, UR7, R27 ;  /* 0x000000071c1b7c24 */ /* 0x040fe4000f8e021b */
[----:B------:R-:W-:Y:S01]  /*3230*/  IMAD.WIDE.U32 R4, R28, UR6, R24 ;  /* 0x000000061c047c25 */ /* 0x000fe2000f8e0018 */
[----:B------:R-:W-:-:S02]  /*3240*/  ISETP.LT.OR P3, PT, R6, 0x1, !P0 ;  /* 0x000000010600780c */ /* 0x000fc40004761670 */
[----:B------:R-:W-:-:S04]  /*3250*/  IADD3 R4, P1, R4, UR8, RZ ;  /* 0x0000000804047c10 */ /* 0x000fc8000ff3e0ff */
[--C-:B------:R-:W-:Y:S02]  /*3260*/  IADD3.X R5, R5, UR9, R27.reuse, P1, !PT ;  /* 0x0000000905057c10 */ /* 0x100fe40008ffe41b */
[----:B------:R-:W-:-:S05]  /*3270*/  PRMT R27, RZ, 0x7610, R27 ;  /* 0x00007610ff1b7816 */ /* 0x000fca000000001b */
[----:B------:R-:W-:Y:S05]  /*3280*/  @P3 BRA `(.L_x_43) ;  /* 0x0000000000043947 */ /* 0x000fea0003800000 */
[----:B------:R0:W5:Y:S02]  /*3290*/  LDG.E.U8 R27, desc[UR20][R4.64] ;  /* 0x00000014041b7981 */ /* 0x000164000c1e1100 */
.L_x_43:
[----:B------:R-:W-:Y:S05]  /*32a0*/  BSYNC B1 ;  /* 0x0000000000017941 */ /* 0x000fea0003800000 */
.L_x_42:
[----:B-----5:R-:W-:Y:S01]  /*32b0*/  LOP3.LUT R27, R27, 0xff, RZ, 0xc0, !PT ;  /* 0x000000ff1b1b7812 */ /* 0x020fe200078ec0ff */
[----:B------:R-:W-:Y:S01]  /*32c0*/  BSSY B1, `(.L_x_44) ;  /* 0x000000c000017945 */ /* 0x000fe20003800000 */
[----:B------:R-:W-:Y:S02]  /*32d0*/  ISETP.GE.AND P1, PT, R26, 0x2, PT ;  /* 0x000000021a00780c */ /* 0x000fe40003f26270 */
[----:B------:R-:W-:Y:S02]  /*32e0*/  F2FP.F16.E4M3.UNPACK_B R27, R27 ;  /* 0x0000001bff1b723e */ /* 0x000fe400020006ff */
[----:B------:R-:W-:-:S03]  /*32f0*/  ISETP.LT.OR P2, PT, R6, 0x1, !P1 ;  /* 0x000000010600780c */ /* 0x000fc60004f41670 */
[----:B------:R-:W-:Y:S01]  /*3300*/  HADD2.F32 R30, -RZ, R27.H0_H0 ;  /* 0x2000001bff1e7230 */ /* 0x000fe20000004100 */
[----:B------:R-:W-:-:S04]  /*3310*/  PRMT R27, RZ, 0x7610, R27 ;  /* 0x00007610ff1b7816 */ /* 0x000fc8000000001b */
[----:B------:R-:W-:-:S04]  /*3320*/  FMUL R30, R30, R15 ;  /* 0x0000000f1e1e7220 */ /* 0x000fc80000400000 */
[----:B--2---:R-:W-:-:S05]  /*3330*/  FFMA R30, R85, R14, R30 ;  /* 0x0000000e551e7223 */ /* 0x004fca000000001e */
[----:B------:R-:W-:-:S05]  /*3340*/  F2FP.SATFINITE.E4M3.F32.PACK_AB_MERGE_C R31, RZ, R30, RZ ;  /* 0x0000001eff1f723e */ /* 0x000fca00048070ff */
[----:B------:R1:W-:Y:S01]  /*3350*/  @!P3 STG.E.U8 desc[UR20][R16.64], R31 ;  /* 0x0000001f1000b986 */ /* 0x0003e2000c101114 */
[----:B------:R-:W-:Y:S05]  /*3360*/  @P2 BRA `(.L_x_45) ;  /* 0x0000000000042947 */ /* 0x000fea0003800000 */
[----:B------:R2:W5:Y:S02]  /*3370*/  LDG.E.U8 R27, desc[UR20][R4.64+0x1] ;  /* 0x00000114041b7981 */ /* 0x000564000c1e1100 */
.L_x_45:
[----:B------:R-:W-:Y:S05]  /*3380*/  BSYNC B1 ;  /* 0x0000000000017941 */ /* 0x000fea0003800000 */
.L_x_44:
[----:B-----5:R-:W-:Y:S01]  /*3390*/  LOP3.LUT R27, R27, 0xff, RZ, 0xc0, !PT ;  /* 0x000000ff1b1b7812 */ /* 0x020fe200078ec0ff */
[----:B------:R-:W-:Y:S01]  /*33a0*/  BSSY B1, `(.L_x_46) ;  /* 0x0000012000017945 */ /* 0x000fe20003800000 */
[----:B-1----:R-:W-:Y:S02]  /*33b0*/  IADD3 R31, P3, R28, 0x8, RZ ;  /* 0x000000081c1f7810 */ /* 0x002fe40007f7e0ff */
[----:B------:R-:W-:Y:S02]  /*33c0*/  F2FP.F16.E4M3.UNPACK_B R27, R27 ;  /* 0x0000001bff1b723e */ /* 0x000fe400020006ff */
[----:B------:R-:W-:Y:S01]  /*33d0*/  ISETP.LT.OR P0, PT, R6, 0x9, !P0 ;  /* 0x000000090600780c */ /* 0x000fe20004701670 */
[----:B------:R-:W-:Y:S02]  /*33e0*/  IMAD.X R29, RZ, RZ, R29, P3 ;  /* 0x000000ffff1d7224 */ /* 0x000fe400018e061d */
[----:B------:R-:W-:Y:S02]  /*33f0*/  HADD2.F32 R28, -RZ, R27.H0_H0 ;  /* 0x2000001bff1c7230 */ /* 0x000fe40000004100 */
[----:B------:R-:W-:-:S04]  /*3400*/  IMAD.WIDE.U32 R24, R31, UR6, R24 ;  /* 0x000000061f187c25 */ /* 0x000fc8000f8e0018 */
[----:B------:R-:W-:Y:S01]  /*3410*/  FMUL R27, R28, R15 ;  /* 0x0000000f1c1b7220 */ /* 0x000fe20000400000 */
[----:B------:R-:W-:Y:S01]  /*3420*/  IMAD R28, R29, UR6, RZ ;  /* 0x000000061d1c7c24 */ /* 0x000fe2000f8e02ff */
[----:B------:R-:W-:Y:S02]  /*3430*/  IADD3 R24, P3, R24, UR8, RZ ;  /* 0x0000000818187c10 */ /* 0x000fe4000ff7e0ff */
[----:B------:R-:W-:Y:S01]  /*3440*/  FFMA R27, R84, R14, R27 ;  /* 0x0000000e541b7223 */ /* 0x000fe2000000001b */
[----:B------:R-:W-:-:S04]  /*3450*/  IMAD R31, R31, UR7, R28 ;  /* 0x000000071f1f7c24 */ /* 0x000fc8000f8e021c */
[----:B------:R-:W-:Y:S02]  /*3460*/  F2FP.SATFINITE.E4M3.F32.PACK_AB_MERGE_C R29, RZ, R27, RZ ;  /* 0x0000001bff1d723e */ /* 0x000fe400048070ff */
[----:B------:R-:W-:Y:S02]  /*3470*/  IADD3.X R25, R25, UR9, R31, P3, !PT ;  /* 0x0000000919197c10 */ /* 0x000fe40009ffe41f */
[----:B------:R-:W-:Y:S01]  /*3480*/  PRMT R27, RZ, 0x7610, R27 ;  /* 0x00007610ff1b7816 */ /* 0x000fe2000000001b */
[----:B------:R1:W-:Y:S01]  /*3490*/  @!P2 STG.E.U8 desc[UR20][R16.64+0x1], R29 ;  /* 0x0000011d1000a986 */ /* 0x0003e2000c101114 */
[----:B------:R-:W-:Y:S05]  /*34a0*/  @P0 BRA `(.L_x_47) ;  /* 0x0000000000040947 */ /* 0x000fea0003800000 */
[----:B------:R3:W5:Y:S02]  /*34b0*/  LDG.E.U8 R27, desc[UR20][R24.64] ;  /* 0x00000014181b7981 */ /* 0x000764000c1e1100 */
.L_x_47:
[----:B------:R-:W-:Y:S05]  /*34c0*/  BSYNC B1 ;  /* 0x0000000000017941 */ /* 0x000fea0003800000 */
.L_x_46:
[----:B-----5:R-:W-:Y:S01]  /*34d0*/  LOP3.LUT R27, R27, 0xff, RZ, 0xc0, !PT ;  /* 0x000000ff1b1b7812 */ /* 0x020fe200078ec0ff */
[----:B------:R-:W-:Y:S01]  /*34e0*/  BSSY B1, `(.L_x_48) ;  /* 0x000000b000017945 */ /* 0x000fe20003800000 */
[----:B------:R-:W-:Y:S02]  /*34f0*/  ISETP.LT.OR P1, PT, R6, 0x9, !P1 ;  /* 0x000000090600780c */ /* 0x000fe40004f21670 */
[----:B------:R-:W-:-:S05]  /*3500*/  F2FP.F16.E4M3.UNPACK_B R27, R27 ;  /* 0x0000001bff1b723e */ /* 0x000fca00020006ff */
[----:B------:R-:W-:Y:S01]  /*3510*/  HADD2.F32 R28, -RZ, R27.H0_H0 ;  /* 0x2000001bff1c7230 */ /* 0x000fe20000004100 */
[----:B------:R-:W-:-:S04]  /*3520*/  PRMT R27, RZ, 0x7610, R27 ;  /* 0x00007610ff1b7816 */ /* 0x000fc8000000001b */
[----:B------:R-:W-:-:S04]  /*3530*/  FMUL R28, R28, R15 ;  /* 0x0000000f1c1c7220 */ /* 0x000fc80000400000 */
[----:B------:R-:W-:-:S05]  /*3540*/  FFMA R28, R83, R14, R28 ;  /* 0x0000000e531c7223 */ /* 0x000fca000000001c */
[----:B-1----:R-:W-:-:S05]  /*3550*/  F2FP.SATFINITE.E4M3.F32.PACK_AB_MERGE_C R29, RZ, R28, RZ ;  /* 0x0000001cff1d723e */ /* 0x002fca00048070ff */
[----:B------:R1:W-:Y:S01]  /*3560*/  @!P0 STG.E.U8 desc[UR20][R18.64], R29 ;  /* 0x0000001d12008986 */ /* 0x0003e2000c101114 */
[----:B------:R-:W-:Y:S05]  /*3570*/  @P1 BRA `(.L_x_49) ;  /* 0x0000000000041947 */ /* 0x000fea0003800000 */
[----:B------:R4:W5:Y:S02]  /*3580*/  LDG.E.U8 R27, desc[UR20][R24.64+0x1] ;  /* 0x00000114181b7981 */ /* 0x000964000c1e1100 */
.L_x_49:
[----:B------:R-:W-:Y:S05]  /*3590*/  BSYNC B1 ;  /* 0x0000000000017941 */ /* 0x000fea0003800000 */
.L_x_48:
[----:B-----5:R-:W-:Y:S01]  /*35a0*/  LOP3.LUT R27, R27, 0xff, RZ, 0xc0, !PT ;  /* 0x000000ff1b1b7812 */ /* 0x020fe200078ec0ff */
[----:B------:R-:W-:Y:S01]  /*35b0*/  BSSY B1, `(.L_x_50) ;  /* 0x000000c000017945 */ /* 0x000fe20003800000 */
[----:B------:R-:W-:Y:S02]  /*35c0*/  ISETP.GE.AND P0, PT, R26, 0x9, PT ;  /* 0x000000091a00780c */ /* 0x000fe40003f06270 */
[----:B------:R-:W-:Y:S02]  /*35d0*/  F2FP.F16.E4M3.UNPACK_B R27, R27 ;  /* 0x0000001bff1b723e */ /* 0x000fe400020006ff */
[----:B------:R-:W-:-:S03]  /*35e0*/  ISETP.LT.OR P2, PT, R6, 0x1, !P0 ;  /* 0x000000010600780c */ /* 0x000fc60004741670 */
[----:B------:R-:W-:-:S05]  /*35f0*/  HADD2.F32 R28, -RZ, R27.H0_H0 ;  /* 0x2000001bff1c7230 */ /* 0x000fca0000004100 */
[----:B------:R-:W-:-:S04]  /*3600*/  FMUL R27, R28, R15 ;  /* 0x0000000f1c1b7220 */ /* 0x000fc80000400000 */
[----:B------:R-:W-:-:S05]  /*3610*/  FFMA R27, R82, R14, R27 ;  /* 0x0000000e521b7223 */ /* 0x000fca000000001b */
[----:B-1----:R-:W-:Y:S02]  /*3620*/  F2FP.SATFINITE.E4M3.F32.PACK_AB_MERGE_C R29, RZ, R27, RZ ;  /* 0x0000001bff1d723e */ /* 0x002fe400048070ff */
[----:B------:R-:W-:-:S03]  /*3630*/  PRMT R27, RZ, 0x7610, R27 ;  /* 0x00007610ff1b7816 */ /* 0x000fc6000000001b */
[----:B------:R1:W-:Y:S01]  /*3640*/  @!P1 STG.E.U8 desc[UR20][R18.64+0x1], R29 ;  /* 0x0000011d12009986 */ /* 0x0003e2000c101114 */
[----:B------:R-:W-:Y:S05]  /*3650*/  @P2 BRA `(.L_x_51) ;  /* 0x0000000000042947 */ /* 0x000fea0003800000 */
[----:B------:R0:W5:Y:S02]  /*3660*/  LDG.E.U8 R27, desc[UR20][R4.64+0x8] ;  /* 0x00000814041b7981 */ /* 0x000164000c1e1100 */
.L_x_51:
[----:B------:R-:W-:Y:S05]  /*3670*/  BSYNC B1 ;  /* 0x0000000000017941 */ /* 0x000fea0003800000 */
.L_x_50:
        /* <DEDUP_REMOVED lines=13> */
.L_x_53:
[----:B------:R-:W-:Y:S05]  /*3750*/  BSYNC B1 ;  /* 0x0000000000017941 */ /* 0x000fea0003800000 */
.L_x_52:
[----:B-----5:R-:W-:Y:S01]  /*3760*/  LOP3.LUT R27, R27, 0xff, RZ, 0xc0, !PT ;  /* 0x000000ff1b1b7812 */ /* 0x020fe200078ec0ff */
[----:B------:R-:W-:Y:S01]  /*3770*/  BSSY B1, `(.L_x_54) ;  /* 0x000000b000017945 */ /* 0x000fe20003800000 */
[----:B------:R-:W-:Y:S02]  /*3780*/  ISETP.LT.OR P0, PT, R6, 0x9, !P0 ;  /* 0x000000090600780c */ /* 0x000fe40004701670 */
[----:B------:R-:W-:-:S05]  /*3790*/  F2FP.F16.E4M3.UNPACK_B R27, R27 ;  /* 0x0000001bff1b723e */ /* 0x000fca00020006ff */
        /* <DEDUP_REMOVED lines=8> */
.L_x_55:
[----:B------:R-:W-:Y:S05]  /*3820*/  BSYNC B1 ;  /* 0x0000000000017941 */ /* 0x000fea0003800000 */
.L_x_54:
        /* <DEDUP_REMOVED lines=12> */
.L_x_57:
[----:B------:R-:W-:Y:S05]  /*38f0*/  BSYNC B1 ;  /* 0x0000000000017941 */ /* 0x000fea0003800000 */
.L_x_56:
        /* <DEDUP_REMOVED lines=13> */
.L_x_59:
[----:B------:R-:W-:Y:S05]  /*39d0*/  BSYNC B1 ;  /* 0x0000000000017941 */ /* 0x000fea0003800000 */
.L_x_58:
        /* <DEDUP_REMOVED lines=13> */
.L_x_61:
[----:B------:R-:W-:Y:S05]  /*3ab0*/  BSYNC B1 ;  /* 0x0000000000017941 */ /* 0x000fea0003800000 */
.L_x_60:
        /* <DEDUP_REMOVED lines=12> */
.L_x_63:
[----:B------:R-:W-:Y:S05]  /*3b80*/  BSYNC B1 ;  /* 0x0000000000017941 */ /* 0x000fea0003800000 */
.L_x_62:
        /* <DEDUP_REMOVED lines=12> */
.L_x_65:
[----:B------:R-:W-:Y:S05]  /*3c50*/  BSYNC B1 ;  /* 0x0000000000017941 */ /* 0x000fea0003800000 */
.L_x_64:
        /* <DEDUP_REMOVED lines=13> */
.L_x_67:
[----:B------:R-:W-:Y:S05]  /*3d30*/  BSYNC B1 ;  /* 0x0000000000017941 */ /* 0x000fea0003800000 */
.L_x_66:
        /* <DEDUP_REMOVED lines=13> */
.L_x_69:
[----:B------:R-:W-:Y:S05]  /*3e10*/  BSYNC B1 ;  /* 0x0000000000017941 */ /* 0x000fea0003800000 */
.L_x_68:
        /* <DEDUP_REMOVED lines=12> */
.L_x_71:
[----:B------:R-:W-:Y:S05]  /*3ee0*/  BSYNC B1 ;  /* 0x0000000000017941 */ /* 0x000fea0003800000 */
.L_x_70:
        /* <DEDUP_REMOVED lines=12> */
.L_x_73:
[----:B------:R-:W-:Y:S05]  /*3fb0*/  BSYNC B1 ;  /* 0x0000000000017941 */ /* 0x000fea0003800000 */
.L_x_72:
        /* <DEDUP_REMOVED lines=13> */
.L_x_75:
[----:B------:R-:W-:Y:S05]  /*4090*/  BSYNC B1 ;  /* 0x0000000000017941 */ /* 0x000fea0003800000 */
.L_x_74:
        /* <DEDUP_REMOVED lines=13> */
.L_x_77:
[----:B------:R-:W-:Y:S05]  /*4170*/  BSYNC B1 ;  /* 0x0000000000017941 */ /* 0x000fea0003800000 */
.L_x_76:
        /* <DEDUP_REMOVED lines=12> */
.L_x_79:
[----:B------:R-:W-:Y:S05]  /*4240*/  BSYNC B1 ;  /* 0x0000000000017941 */ /* 0x000fea0003800000 */
.L_x_78:
        /* <DEDUP_REMOVED lines=12> */
.L_x_81:
[----:B------:R-:W-:Y:S05]  /*4310*/  BSYNC B1 ;  /* 0x0000000000017941 */ /* 0x000fea0003800000 */
.L_x_80:
        /* <DEDUP_REMOVED lines=13> */
.L_x_83:
[----:B------:R-:W-:Y:S05]  /*43f0*/  BSYNC B1 ;  /* 0x0000000000017941 */ /* 0x000fea0003800000 */
.L_x_82:
        /* <DEDUP_REMOVED lines=13> */
.L_x_85:
[----:B------:R-:W-:Y:S05]  /*44d0*/  BSYNC B1 ;  /* 0x0000000000017941 */ /* 0x000fea0003800000 */
.L_x_84:
        /* <DEDUP_REMOVED lines=12> */
.L_x_87:
[----:B------:R-:W-:Y:S05]  /*45a0*/  BSYNC B1 ;  /* 0x0000000000017941 */ /* 0x000fea0003800000 */
.L_x_86:
        /* <DEDUP_REMOVED lines=12> */
.L_x_89:
[----:B------:R-:W-:Y:S05]  /*4670*/  BSYNC B1 ;  /* 0x0000000000017941 */ /* 0x000fea0003800000 */
.L_x_88:
        /* <DEDUP_REMOVED lines=13> */
.L_x_91:
[----:B------:R-:W-:Y:S05]  /*4750*/  BSYNC B1 ;  /* 0x0000000000017941 */ /* 0x000fea0003800000 */
.L_x_90:
        /* <DEDUP_REMOVED lines=13> */
.L_x_93:
[----:B------:R-:W-:Y:S05]  /*4830*/  BSYNC B1 ;  /* 0x0000000000017941 */ /* 0x000fea0003800000 */
.L_x_92:
        /* <DEDUP_REMOVED lines=12> */
.L_x_95:
[----:B------:R-:W-:Y:S05]  /*4900*/  BSYNC B1 ;  /* 0x0000000000017941 */ /* 0x000fea0003800000 */
.L_x_94:
        /* <DEDUP_REMOVED lines=12> */
.L_x_97:
[----:B------:R-:W-:Y:S05]  /*49d0*/  BSYNC B1 ;  /* 0x0000000000017941 */ /* 0x000fea0003800000 */
.L_x_96:
        /* <DEDUP_REMOVED lines=13> */
.L_x_99:
[----:B------:R-:W-:Y:S05]  /*4ab0*/  BSYNC B1 ;  /* 0x0000000000017941 */ /* 0x000fea0003800000 */
.L_x_98:
[----:B-----5:R-:W-:Y:S01]  /*4ac0*/  LOP3.LUT R27, R27, 0xff, RZ, 0xc0, !PT ;  /* 0x000000ff1b1b7812 */ /* 0x020fe200078ec0ff */
[----:B------:R-:W-:Y:S01]  /*4ad0*/  BSSY B1, `(.L_x_100) ;  /* 0x000000c000017945 */ /* 0x000fe20003800000 */
[----:B------:R-:W-:Y:S02]  /*4ae0*/  ISETP.GE.AND P1, PT, R26, 0x3a, PT ;  /* 0x0000003a1a00780c */ /* 0x000fe40003f26270 */
[----:B------:R-:W-:Y:S02]  /*4af0*/  F2FP.F16.E4M3.UNPACK_B R27, R27 ;  /* 0x0000001bff1b723e */ /* 0x000fe400020006ff */
[----:B------:R-:W-:Y:S02]  /*4b00*/  ISETP.LT.OR P3, PT, R6, 0x1, !P1 ;  /* 0x000000010600780c */ /* 0x000fe40004f61670 */
[----:B------:R-:W-:Y:S01]  /*4b10*/  PRMT R26, RZ, 0x7610, R26 ;  /* 0x00007610ff1a7816 */ /* 0x000fe2000000001a */
[----:B------:R-:W-:-:S05]  /*4b20*/  HADD2.F32 R28, -RZ, R27.H0_H0 ;  /* 0x2000001bff1c7230 */ /* 0x000fca0000004100 */
[----:B------:R-:W-:-:S04]  /*4b30*/  FMUL R28, R28, R15 ;  /* 0x0000000f1c1c7220 */ /* 0x000fc80000400000 */
[----:B------:R-:W-:-:S05]  /*4b40*/  FFMA R28, R57, R14, R28 ;  /* 0x0000000e391c7223 */ /* 0x000fca000000001c */
[----:B------:R-:W-:-:S05]  /*4b50*/  F2FP.SATFINITE.E4M3.F32.PACK_AB_MERGE_C R27, RZ, R28, RZ ;  /* 0x0000001cff1b723e */ /* 0x000fca00048070ff */
[----:B------:R0:W-:Y:S01]  /*4b60*/  @!P2 STG.E.U8 desc[UR20][R16.64+0x38], R27 ;  /* 0x0000381b1000a986 */ /* 0x0001e2000c101114 */
[----:B------:R-:W-:Y:S05]  /*4b70*/  @P3 BRA `(.L_x_101) ;  /* 0x0000000000043947 */ /* 0x000fea0003800000 */
[----:B------:R0:W5:Y:S02]  /*4b80*/  LDG.E.U8 R26, desc[UR20][R4.64+0x39] ;  /* 0x00003914041a7981 */ /* 0x000164000c1e1100 */
.L_x_101:
[----:B------:R-:W-:Y:S05]  /*4b90*/  BSYNC B1 ;  /* 0x0000000000017941 */ /* 0x000fea0003800000 */
.L_x_100:
[----:B-----5:R-:W-:Y:S01]  /*4ba0*/  LOP3.LUT R26, R26, 0xff, RZ, 0xc0, !PT ;  /* 0x000000ff1a1a7812 */ /* 0x020fe200078ec0ff */
[----:B------:R-:W-:Y:S01]  /*4bb0*/  BSSY B1, `(.L_x_102) ;  /* 0x000000b000017945 */ /* 0x000fe20003800000 */
[----:B------:R-:W-:Y:S02]  /*4bc0*/  ISETP.LT.OR P0, PT, R6, 0x9, !P0 ;  /* 0x000000090600780c */ /* 0x000fe40004701670 */
[----:B------:R-:W-:Y:S02]  /*4bd0*/  F2FP.F16.E4M3.UNPACK_B R26, R26 ;  /* 0x0000001aff1a723e */ /* 0x000fe400020006ff */
[----:B0-2---:R-:W-:-:S03]  /*4be0*/  PRMT R4, RZ, 0x7610, R4 ;  /* 0x00007610ff047816 */ /* 0x005fc60000000004 */
[----:B------:R-:W-:-:S05]  /*4bf0*/  HADD2.F32 R26, -RZ, R26.H0_H0 ;  /* 0x2000001aff1a7230 */ /* 0x000fca0000004100 */
[----:B------:R-:W-:-:S04]  /*4c00*/  FMUL R5, R26, R15 ;  /* 0x0000000f1a057220 */ /* 0x000fc80000400000 */
[----:B------:R-:W-:-:S05]  /*4c10*/  FFMA R5, R56, R14, R5 ;  /* 0x0000000e38057223 */ /* 0x000fca0000000005 */
[----:B------:R-:W-:-:S05]  /*4c20*/  F2FP.SATFINITE.E4M3.F32.PACK_AB_MERGE_C R5, RZ, R5, RZ ;  /* 0x00000005ff05723e */ /* 0x000fca00048070ff */
[----:B------:R0:W-:Y:S01]  /*4c30*/  @!P3 STG.E.U8 desc[UR20][R16.64+0x39], R5 ;  /* 0x000039051000b986 */ /* 0x0001e2000c101114 */
[----:B------:R-:W-:Y:S05]  /*4c40*/  @P0 BRA `(.L_x_103) ;  /* 0x0000000000040947 */ /* 0x000fea0003800000 */
[----:B------:R2:W5:Y:S02]  /*4c50*/  LDG.E.U8 R4, desc[UR20][R24.64+0x38] ;  /* 0x0000381418047981 */ /* 0x000564000c1e1100 */
.L_x_103:
[----:B------:R-:W-:Y:S05]  /*4c60*/  BSYNC B1 ;  /* 0x0000000000017941 */ /* 0x000fea0003800000 */
.L_x_102:
[----:B-----5:R-:W-:Y:S01]  /*4c70*/  LOP3.LUT R4, R4, 0xff, RZ, 0xc0, !PT ;  /* 0x000000ff04047812 */ /* 0x020fe200078ec0ff */
[----:B------:R-:W-:Y:S01]  /*4c80*/  BSSY B1, `(.L_x_104) ;  /* 0x000000b000017945 */ /* 0x000fe20003800000 */
[----:B------:R-:W-:Y:S02]  /*4c90*/  ISETP.LT.OR P1, PT, R6, 0x9, !P1 ;  /* 0x000000090600780c */ /* 0x000fe40004f21670 */
[----:B------:R-:W-:-:S05]  /*4ca0*/  F2FP.F16.E4M3.UNPACK_B R4, R4 ;  /* 0x00000004ff04723e */ /* 0x000fca00020006ff */
[----:B------:R-:W-:-:S05]  /*4cb0*/  HADD2.F32 R4, -RZ, R4.H0_H0 ;  /* 0x20000004ff047230 */ /* 0x000fca0000004100 */
[----:B------:R-:W-:-:S04]  /*4cc0*/  FMUL R4, R4, R15 ;  /* 0x0000000f04047220 */ /* 0x000fc80000400000 */
[----:B------:R-:W-:-:S05]  /*4cd0*/  FFMA R4, R23, R14, R4 ;  /* 0x0000000e17047223 */ /* 0x000fca0000000004 */
[----:B0-----:R-:W-:Y:S02]  /*4ce0*/  F2FP.SATFINITE.E4M3.F32.PACK_AB_MERGE_C R5, RZ, R4, RZ ;  /* 0x00000004ff05723e */ /* 0x001fe400048070ff */
[----:B------:R-:W-:-:S03]  /*4cf0*/  PRMT R4, RZ, 0x7610, R4 ;  /* 0x00007610ff047816 */ /* 0x000fc60000000004 */
[----:B------:R0:W-:Y:S01]  /*4d00*/  @!P0 STG.E.U8 desc[UR20][R18.64+0x38], R5 ;  /* 0x0000380512008986 */ /* 0x0001e2000c101114 */
[----:B------:R-:W-:Y:S05]  /*4d10*/  @P1 BRA `(.L_x_105) ;  /* 0x0000000000041947 */ /* 0x000fea0003800000 */
[----:B------:R0:W5:Y:S02]  /*4d20*/  LDG.E.U8 R4, desc[UR20][R24.64+0x39] ;  /* 0x0000391418047981 */ /* 0x000164000c1e1100 */
.L_x_105:
[----:B------:R-:W-:Y:S05]  /*4d30*/  BSYNC B1 ;  /* 0x0000000000017941 */ /* 0x000fea0003800000 */
.L_x_104:
[----:B------:R-:W-:Y:S05]  /*4d40*/  @P1 BRA `(.L_x_106) ;  /* 0x0000000800601947 */ /* 0x000fea0003800000 */
[----:B-----5:R-:W-:-:S04]  /*4d50*/  LOP3.LUT R4, R4, 0xff, RZ, 0xc0, !PT ;  /* 0x000000ff04047812 */ /* 0x020fc800078ec0ff */
[----:B------:R-:W-:-:S05]  /*4d60*/  F2FP.F16.E4M3.UNPACK_B R4, R4 ;  /* 0x00000004ff04723e */ /* 0x000fca00020006ff */
[----:B------:R-:W-:-:S05]  /*4d70*/  HADD2.F32 R4, -RZ, R4.H0_H0 ;  /* 0x20000004ff047230 */ /* 0x000fca0000004100 */
[----:B0-----:R-:W-:-:S04]  /*4d80*/  FMUL R5, R4, R15 ;  /* 0x0000000f04057220 */ /* 0x001fc80000400000 */
[----:B------:R-:W-:-:S05]  /*4d90*/  FFMA R5, R22, R14, R5 ;  /* 0x0000000e16057223 */ /* 0x000fca0000000005 */
[----:B------:R-:W-:-:S05]  /*4da0*/  F2FP.SATFINITE.E4M3.F32.PACK_AB_MERGE_C R5, RZ, R5, RZ ;  /* 0x00000005ff05723e */ /* 0x000fca00048070ff */
[----:B------:R0:W-:Y:S01]  /*4db0*/  STG.E.U8 desc[UR20][R18.64+0x39], R5 ;  /* 0x0000390512007986 */ /* 0x0001e2000c101114 */
[----:B------:R-:W-:Y:S05]  /*4dc0*/  BRA `(.L_x_106) ;  /* 0x0000000800407947 */ /* 0x000fea0003800000 */
.L_x_41:
[C---:B------:R-:W-:Y:S01]  /*4dd0*/  ISETP.GE.AND P3, PT, R26.reuse, 0x1, PT ;  /* 0x000000011a00780c */ /* 0x040fe20003f66270 */
[-C--:B--2---:R-:W-:Y:S01]  /*4de0*/  FMUL R85, R85, R14.reuse ;  /* 0x0000000e55557220 */ /* 0x084fe20000400000 */
[----:B------:R-:W-:Y:S01]  /*4df0*/  ISETP.GE.AND P0, PT, R26, 0x2, PT ;  /* 0x000000021a00780c */ /* 0x000fe20003f06270 */
[-C--:B------:R-:W-:Y:S01]  /*4e00*/  FMUL R84, R84, R14.reuse ;  /* 0x0000000e54547220 */ /* 0x080fe20000400000 */
[C---:B------:R-:W-:Y:S01]  /*4e10*/  ISETP.LT.OR P1, PT, R6.reuse, 0x1, !P3 ;  /* 0x000000010600780c */ /* 0x040fe20005f21670 */
[-C--:B------:R-:W-:Y:S01]  /*4e20*/  FMUL R83, R83, R14.reuse ;  /* 0x0000000e53537220 */ /* 0x080fe20000400000 */
[----:B------:R-:W-:Y:S01]  /*4e30*/  ISETP.LT.OR P2, PT, R6, 0x1, !P0 ;  /* 0x000000010600780c */ /* 0x000fe20004741670 */
[-C--:B------:R-:W-:Y:S01]  /*4e40*/  FMUL R82, R82, R14.reuse ;  /* 0x0000000e52527220 */ /* 0x080fe20000400000 */
[----:B------:R-:W-:Y:S01]  /*4e50*/  ISETP.LT.OR P3, PT, R6, 0x9, !P3 ;  /* 0x000000090600780c */ /* 0x000fe20005f61670 */
[-C--:B------:R-:W-:Y:S01]  /*4e60*/  FMUL R81, R81, R14.reuse ;  /* 0x0000000e51517220 */ /* 0x080fe20000400000 */
[----:B------:R-:W-:Y:S01]  /*4e70*/  F2FP.SATFINITE.E4M3.F32.PACK_AB_MERGE_C R85, RZ, R85, RZ ;  /* 0x00000055ff55723e */ /* 0x000fe200048070ff */
[----:B------:R-:W-:Y:S01]  /*4e80*/  FMUL R80, R80, R14 ;  /* 0x0000000e50507220 */ /* 0x000fe20000400000 */
[----:B------:R-:W-:Y:S01]  /*4e90*/  F2FP.SATFINITE.E4M3.F32.PACK_AB_MERGE_C R5, RZ, R84, RZ ;  /* 0x00000054ff05723e */ /* 0x000fe200048070ff */
[-C--:B------:R-:W-:Y:S01]  /*4ea0*/  FMUL R79, R79, R14.reuse ;  /* 0x0000000e4f4f7220 */ /* 0x080fe20000400000 */
[----:B------:R-:W-:Y:S01]  /*4eb0*/  F2FP.SATFINITE.E4M3.F32.PACK_AB_MERGE_C R83, RZ, R83, RZ ;  /* 0x00000053ff53723e */ /* 0x000fe200048070ff */
[-C--:B------:R-:W-:Y:S01]  /*4ec0*/  FMUL R78, R78, R14.reuse ;  /* 0x0000000e4e4e7220 */ /* 0x080fe20000400000 */
[----:B------:R-:W-:Y:S01]  /*4ed0*/  ISETP.LT.OR P0, PT, R6, 0x9, !P0 ;  /* 0x000000090600780c */ /* 0x000fe20004701670 */
[----:B------:R-:W-:Y:S01]  /*4ee0*/  @!P1 STG.E.U8 desc[UR20][R16.64], R85 ;  /* 0x0000005510009986 */ /* 0x000fe2000c101114 */
[C---:B------:R-:W-:Y:S01]  /*4ef0*/  ISETP.GE.AND P1, PT, R26.reuse, 0x9, PT ;  /* 0x000000091a00780c */ /* 0x040fe20003f26270 */
[-C--:B------:R-:W-:Y:S01]  /*4f00*/  FMUL R77, R77, R14.reuse ;  /* 0x0000000e4d4d7220 */ /* 0x080fe20000400000 */
[----:B------:R-:W-:Y:S01]  /*4f10*/  F2FP.SATFINITE.E4M3.F32.PACK_AB_MERGE_C R81, RZ, R81, RZ ;  /* 0x00000051ff51723e */ /* 0x000fe200048070ff */
[----:B------:R0:W-:Y:S01]  /*4f20*/  @!P2 STG.E.U8 desc[UR20][R16.64+0x1], R5 ;  /* 0x000001051000a986 */ /* 0x0001e2000c101114 */
[----:B------:R-:W-:Y:S01]  /*4f30*/  ISETP.GE.AND P2, PT, R26, 0xa, PT ;  /* 0x0000000a1a00780c */ /* 0x000fe20003f46270 */
[----:B------:R-:W-:Y:S01]  /*4f40*/  FMUL R76, R76, R14 ;  /* 0x0000000e4c4c7220 */ /* 0x000fe20000400000 */
[----:B------:R-:W-:Y:S01]  /*4f50*/  F2FP.SATFINITE.E4M3.F32.PACK_AB_MERGE_C R25, RZ, R80, RZ ;  /* 0x00000050ff19723e */ /* 0x000fe200048070ff */
[----:B------:R-:W-:Y:S01]  /*4f60*/  @!P3 STG.E.U8 desc[UR20][R18.64], R83 ;  /* 0x000000531200b986 */ /* 0x000fe2000c101114 */
[----:B------:R-:W-:Y:S01]  /*4f70*/  ISETP.LT.OR P3, PT, R6, 0x1, !P1 ;  /* 0x000000010600780c */ /* 0x000fe20004f61670 */
[-C--:B------:R-:W-:Y:S01]  /*4f80*/  FMUL R74, R74, R14.reuse ;  /* 0x0000000e4a4a7220 */ /* 0x080fe20000400000 */
[C---:B------:R-:W-:Y:S01]  /*4f90*/  ISETP.LT.OR P5, PT, R6.reuse, 0x1, !P2 ;  /* 0x000000010600780c */ /* 0x040fe200057a1670 */
[-C--:B------:R-:W-:Y:S01]  /*4fa0*/  FMUL R75, R75, R14.reuse ;  /* 0x0000000e4b4b7220 */ /* 0x080fe20000400000 */
[----:B------:R-:W-:Y:S01]  /*4fb0*/  ISETP.LT.OR P1, PT, R6, 0x9, !P1 ;  /* 0x000000090600780c */ /* 0x000fe20004f21670 */
[-C--:B------:R-:W-:Y:S01]  /*4fc0*/  FMUL R73, R73, R14.reuse ;  /* 0x0000000e49497220 */ /* 0x080fe20000400000 */
[----:B------:R-:W-:Y:S01]  /*4fd0*/  F2FP.SATFINITE.E4M3.F32.PACK_AB_MERGE_C R79, RZ, R79, RZ ;  /* 0x0000004fff4f723e */ /* 0x000fe200048070ff */
[----:B------:R-:W-:Y:S01]  /*4fe0*/  FMUL R72, R72, R14 ;  /* 0x0000000e48487220 */ /* 0x000fe20000400000 */
[----:B0-----:R-:W-:Y:S01]  /*4ff0*/  F2FP.SATFINITE.E4M3.F32.PACK_AB_MERGE_C R5, RZ, R82, RZ ;  /* 0x00000052ff05723e */ /* 0x001fe200048070ff */
[-C--:B------:R-:W-:Y:S01]  /*5000*/  FMUL R70, R70, R14.reuse ;  /* 0x0000000e46467220 */ /* 0x080fe20000400000 */
[----:B------:R-:W-:Y:S01]  /*5010*/  ISETP.LT.OR P2, PT, R6, 0x9, !P2 ;  /* 0x000000090600780c */ /* 0x000fe20005741670 */
[----:B------:R-:W-:Y:S01]  /*5020*/  FMUL R71, R71, R14 ;  /* 0x0000000e47477220 */ /* 0x000fe20000400000 */
[----:B------:R-:W-:Y:S01]  /*5030*/  F2FP.SATFINITE.E4M3.F32.PACK_AB_MERGE_C R27, RZ, R78, RZ ;  /* 0x0000004eff1b723e */ /* 0x000fe200048070ff */
[----:B------:R0:W-:Y:S01]  /*5040*/  @!P0 STG.E.U8 desc[UR20][R18.64+0x1], R5 ;  /* 0x0000010512008986 */ /* 0x0001e2000c101114 */
[C---:B------:R-:W-:Y:S01]  /*5050*/  ISETP.GE.AND P0, PT, R26.reuse, 0x11, PT ;  /* 0x000000111a00780c */ /* 0x040fe20003f06270 */
[-C--:B------:R-:W-:Y:S01]  /*5060*/  FMUL R69, R69, R14.reuse ;  /* 0x0000000e45457220 */ /* 0x080fe20000400000 */
[----:B------:R-:W-:Y:S01]  /*5070*/  F2FP.SATFINITE.E4M3.F32.PACK_AB_MERGE_C R77, RZ, R77, RZ ;  /* 0x0000004dff4d723e */ /* 0x000fe200048070ff */
[----:B------:R-:W-:Y:S01]  /*5080*/  @!P3 STG.E.U8 desc[UR20][R16.64+0x8], R81 ;  /* 0x000008511000b986 */ /* 0x000fe2000c101114 */
[----:B------:R-:W-:Y:S01]  /*5090*/  ISETP.GE.AND P3, PT, R26, 0x12, PT ;  /* 0x000000121a00780c */ /* 0x000fe20003f66270 */
[-C--:B------:R-:W-:Y:S01]  /*50a0*/  FMUL R68, R68, R14.reuse ;  /* 0x0000000e44447220 */ /* 0x080fe20000400000 */
[----:B------:R-:W-:Y:S01]  /*50b0*/  F2FP.SATFINITE.E4M3.F32.PACK_AB_MERGE_C R75, RZ, R75, RZ ;  /* 0x0000004bff4b723e */ /* 0x000fe200048070ff */
[----:B------:R1:W-:Y:S01]  /*50c0*/  @!P5 STG.E.U8 desc[UR20][R16.64+0x9], R25 ;  /* 0x000009191000d986 */ /* 0x0003e2000c101114 */
[C---:B------:R-:W-:Y:S01]  /*50d0*/  ISETP.LT.OR P5, PT, R6.reuse, 0x1, !P3 ;  /* 0x000000010600780c */ /* 0x040fe20005fa1670 */
[-C--:B------:R-:W-:Y:S01]  /*50e0*/  FMUL R67, R67, R14.reuse ;  /* 0x0000000e43437220 */ /* 0x080fe20000400000 */
[C---:B------:R-:W-:Y:S01]  /*50f0*/  ISETP.LT.OR P3, PT, R6.reuse, 0x9, !P3 ;  /* 0x000000090600780c */ /* 0x040fe20005f61670 */
[----:B------:R-:W-:Y:S01]  /*5100*/  @!P1 STG.E.U8 desc[UR20][R18.64+0x8], R79 ;  /* 0x0000084f12009986 */ /* 0x000fe2000c101114 */
[----:B------:R-:W-:Y:S01]  /*5110*/  ISETP.LT.OR P1, PT, R6, 0x1, !P0 ;  /* 0x000000010600780c */ /* 0x000fe20004721670 */
[----:B------:R-:W-:Y:S01]  /*5120*/  FMUL R66, R66, R14 ;  /* 0x0000000e42427220 */ /* 0x000fe20000400000 */
[----:B0-----:R-:W-:Y:S01]  /*5130*/  F2FP.SATFINITE.E4M3.F32.PACK_AB_MERGE_C R5, RZ, R76, RZ ;  /* 0x0000004cff05723e */ /* 0x001fe200048070ff */
[----:B------:R-:W-:Y:S01]  /*5140*/  @!P2 STG.E.U8 desc[UR20][R18.64+0x9], R27 ;  /* 0x0000091b1200a986 */ /* 0x000fe2000c101114 */
[----:B------:R-:W-:Y:S01]  /*5150*/  ISETP.GE.AND P2, PT, R26, 0x19, PT ;  /* 0x000000191a00780c */ /* 0x000fe20003f46270 */
[-C--:B------:R-:W-:Y:S01]  /*5160*/  FMUL R65, R65, R14.reuse ;  /* 0x0000000e41417220 */ /* 0x080fe20000400000 */
[----:B------:R-:W-:Y:S01]  /*5170*/  ISETP.LT.OR P0, PT, R6, 0x9, !P0 ;  /* 0x000000090600780c */ /* 0x000fe20004701670 */
[----:B------:R-:W-:Y:S01]  /*5180*/  FMUL R64, R64, R14 ;  /* 0x0000000e40407220 */ /* 0x000fe20000400000 */
[----:B------:R-:W-:Y:S01]  /*5190*/  ISETP.LT.OR P6, PT, R6, 0x1, !P2 ;  /* 0x000000010600780c */ /* 0x000fe200057c1670 */
[----:B------:R0:W-:Y:S01]  /*51a0*/  @!P5 STG.E.U8 desc[UR20][R16.64+0x11], R5 ;  /* 0x000011051000d986 */ /* 0x0001e2000c101114 */
[----:B-1----:R-:W-:Y:S01]  /*51b0*/  F2FP.SATFINITE.E4M3.F32.PACK_AB_MERGE_C R25, RZ, R74, RZ ;  /* 0x0000004aff19723e */ /* 0x002fe200048070ff */
[-C--:B------:R-:W-:Y:S01]  /*51c0*/  FMUL R62, R62, R14.reuse ;  /* 0x0000000e3e3e7220 */ /* 0x080fe20000400000 */
[----:B------:R-:W-:Y:S01]  /*51d0*/  F2FP.SATFINITE.E4M3.F32.PACK_AB_MERGE_C R73, RZ, R73, RZ ;  /* 0x00000049ff49723e */ /* 0x000fe200048070ff */
[----:B------:R-:W-:Y:S01]  /*51e0*/  @!P1 STG.E.U8 desc[UR20][R16.64+0x10], R77 ;  /* 0x0000104d10009986 */ /* 0x000fe2000c101114 */
[----:B------:R-:W-:Y:S01]  /*51f0*/  ISETP.GE.AND P1, PT, R26, 0x1a, PT ;  /* 0x0000001a1a00780c */ /* 0x000fe20003f26270 */
[-C--:B------:R-:W-:Y:S01]  /*5200*/  FMUL R63, R63, R14.reuse ;  /* 0x0000000e3f3f7220 */ /* 0x080fe20000400000 */
[C---:B------:R-:W-:Y:S01]  /*5210*/  ISETP.LT.OR P2, PT, R6.reuse, 0x9, !P2 ;  /* 0x000000090600780c */ /* 0x040fe20005741670 */
[----:B------:R1:W-:Y:S01]  /*5220*/  @!P3 STG.E.U8 desc[UR20][R18.64+0x11], R25 ;  /* 0x000011191200b986 */ /* 0x0003e2000c101114 */
[C---:B------:R-:W-:Y:S01]  /*5230*/  ISETP.LT.OR P5, PT, R6.reuse, 0x1, !P1 ;  /* 0x000000010600780c */ /* 0x040fe20004fa1670 */
[----:B------:R-:W-:Y:S01]  /*5240*/  FMUL R61, R61, R14 ;  /* 0x0000000e3d3d7220 */ /* 0x000fe20000400000 */
[----:B------:R-:W-:Y:S01]  /*5250*/  ISETP.LT.OR P3, PT, R6, 0x9, !P1 ;  /* 0x000000090600780c */ /* 0x000fe20004f61670 */
[----:B------:R-:W-:Y:S01]  /*5260*/  @!P0 STG.E.U8 desc[UR20][R18.64+0x10], R75 ;  /* 0x0000104b12008986 */ /* 0x000fe2000c101114 */
[----:B0-----:R-:W-:Y:S01]  /*5270*/  F2FP.SATFINITE.E4M3.F32.PACK_AB_MERGE_C R5, RZ, R72, RZ ;  /* 0x00000048ff05723e */ /* 0x001fe200048070ff */
[-C--:B------:R-:W-:Y:S01]  /*5280*/  FMUL R60, R60, R14.reuse ;  /* 0x0000000e3c3c7220 */ /* 0x080fe20000400000 */
[C---:B------:R-:W-:Y:S01]  /*5290*/  ISETP.GE.AND P0, PT, R26.reuse, 0x21, PT ;  /* 0x000000211a00780c */ /* 0x040fe20003f06270 */
[----:B------:R-:W-:Y:S01]  /*52a0*/  @!P6 STG.E.U8 desc[UR20][R16.64+0x18], R73 ;  /* 0x000018491000e986 */ /* 0x000fe2000c101114 */
[----:B------:R-:W-:Y:S01]  /*52b0*/  ISETP.GE.AND P1, PT, R26, 0x22, PT ;  /* 0x000000221a00780c */ /* 0x000fe20003f26270 */
[-C--:B------:R-:W-:Y:S01]  /*52c0*/  FMUL R59, R59, R14.reuse ;  /* 0x0000000e3b3b7220 */ /* 0x080fe20000400000 */
[----:B------:R-:W-:Y:S01]  /*52d0*/  ISETP.LT.OR P6, PT, R6, 0x1, !P0 ;  /* 0x000000010600780c */ /* 0x000fe200047c1670 */
[----:B------:R-:W-:Y:S01]  /*52e0*/  FMUL R58, R58, R14 ;  /* 0x0000000e3a3a7220 */ /* 0x000fe20000400000 */
[----:B-1----:R-:W-:Y:S01]  /*52f0*/  F2FP.SATFINITE.E4M3.F32.PACK_AB_MERGE_C R25, RZ, R70, RZ ;  /* 0x00000046ff19723e */ /* 0x002fe200048070ff */
[----:B------:R0:W-:Y:S01]  /*5300*/  @!P5 STG.E.U8 desc[UR20][R16.64+0x19], R5 ;  /* 0x000019051000d986 */ /* 0x0001e2000c101114 */
[----:B------:R-:W-:Y:S01]  /*5310*/  ISETP.LT.OR P5, PT, R6, 0x1, !P1 ;  /* 0x000000010600780c */ /* 0x000fe20004fa1670 */
[-C--:B------:R-:W-:Y:S01]  /*5320*/  FMUL R57, R57, R14.reuse ;  /* 0x0000000e39397220 */ /* 0x080fe20000400000 */
[----:B------:R-:W-:Y:S01]  /*5330*/  F2FP.SATFINITE.E4M3.F32.PACK_AB_MERGE_C R71, RZ, R71, RZ ;  /* 0x00000047ff47723e */ /* 0x000fe200048070ff */
[----:B------:R1:W-:Y:S01]  /*5340*/  @!P3 STG.E.U8 desc[UR20][R18.64+0x19], R25 ;  /* 0x000019191200b986 */ /* 0x0003e2000c101114 */
[----:B------:R-:W-:Y:S01]  /*5350*/  F2FP.SATFINITE.E4M3.F32.PACK_AB_MERGE_C R69, RZ, R69, RZ ;  /* 0x00000045ff45723e */ /* 0x000fe200048070ff */
[----:B------:R-:W-:Y:S01]  /*5360*/  FMUL R56, R56, R14 ;  /* 0x0000000e38387220 */ /* 0x000fe20000400000 */
[----:B------:R-:W-:Y:S01]  /*5370*/  F2FP.SATFINITE.E4M3.F32.PACK_AB_MERGE_C R27, RZ, R68, RZ ;  /* 0x00000044ff1b723e */ /* 0x000fe200048070ff */
[----:B------:R-:W-:Y:S01]  /*5380*/  @!P2 STG.E.U8 desc[UR20][R18.64+0x18], R71 ;  /* 0x000018471200a986 */ /* 0x000fe2000c101114 */
[----:B------:R-:W-:Y:S01]  /*5390*/  ISETP.LT.OR P3, PT, R6, 0x9, !P1 ;  /* 0x000000090600780c */ /* 0x000fe20004f61670 */
[-C--:B------:R-:W-:Y:S01]  /*53a0*/  FMUL R23, R23, R14.reuse ;  /* 0x0000000e17177220 */ /* 0x080fe20000400000 */
[----:B------:R-:W-:Y:S01]  /*53b0*/  ISETP.GE.AND P2, PT, R26, 0x29, PT ;  /* 0x000000291a00780c */ /* 0x000fe20003f46270 */
[----:B------:R-:W-:Y:S01]  /*53c0*/  @!P6 STG.E.U8 desc[UR20][R16.64+0x20], R69 ;  /* 0x000020451000e986 */ /* 0x000fe2000c101114 */
[----:B------:R-:W-:Y:S01]  /*53d0*/  ISETP.LT.OR P0, PT, R6, 0x9, !P0 ;  /* 0x000000090600780c */ /* 0x000fe20004701670 */
[----:B------:R-:W-:Y:S01]  /*53e0*/  FMUL R22, R22, R14 ;  /* 0x0000000e16167220 */ /* 0x000fe20000400000 */
[----:B------:R-:W-:Y:S01]  /*53f0*/  ISETP.GE.AND P1, PT, R26, 0x2a, PT ;  /* 0x0000002a1a00780c */ /* 0x000fe20003f26270 */
[----:B------:R-:W-:Y:S01]  /*5400*/  @!P5 STG.E.U8 desc[UR20][R16.64+0x21], R27 ;  /* 0x0000211b1000d986 */ /* 0x000fe2000c101114 */
[----:B------:R-:W-:-:S02]  /*5410*/  ISETP.LT.OR P6, PT, R6, 0x1, !P2 ;  /* 0x000000010600780c */ /* 0x000fc400057c1670 */
[C---:B------:R-:W-:Y:S02]  /*5420*/  ISETP.LT.OR P5, PT, R6.reuse, 0x1, !P1 ;  /* 0x000000010600780c */ /* 0x040fe40004fa1670 */
[----:B------:R-:W-:Y:S02]  /*5430*/  F2FP.SATFINITE.E4M3.F32.PACK_AB_MERGE_C R67, RZ, R67, RZ ;  /* 0x00000043ff43723e */ /* 0x000fe400048070ff */
[----:B0-----:R-:W-:Y:S02]  /*5440*/  F2FP.SATFINITE.E4M3.F32.PACK_AB_MERGE_C R5, RZ, R66, RZ ;  /* 0x00000042ff05723e */ /* 0x001fe400048070ff */
[----:B------:R-:W-:Y:S01]  /*5450*/  F2FP.SATFINITE.E4M3.F32.PACK_AB_MERGE_C R65, RZ, R65, RZ ;  /* 0x00000041ff41723e */ /* 0x000fe200048070ff */
[----:B------:R-:W-:Y:S01]  /*5460*/  @!P0 STG.E.U8 desc[UR20][R18.64+0x20], R67 ;  /* 0x0000204312008986 */ /* 0x000fe2000c101114 */
[----:B-1----:R-:W-:Y:S02]  /*5470*/  F2FP.SATFINITE.E4M3.F32.PACK_AB_MERGE_C R25, RZ, R64, RZ ;  /* 0x00000040ff19723e */ /* 0x002fe400048070ff */
[C---:B------:R-:W-:Y:S01]  /*5480*/  ISETP.LT.OR P1, PT, R6.reuse, 0x9, !P1 ;  /* 0x000000090600780c */ /* 0x040fe20004f21670 */
[----:B------:R0:W-:Y:S01]  /*5490*/  @!P3 STG.E.U8 desc[UR20][R18.64+0x21], R5 ;  /* 0x000021051200b986 */ /* 0x0001e2000c101114 */
[----:B------:R-:W-:-:S02]  /*54a0*/  ISETP.LT.OR P2, PT, R6, 0x9, !P2 ;  /* 0x000000090600780c */ /* 0x000fc40005741670 */
[C---:B------:R-:W-:Y:S01]  /*54b0*/  ISETP.GE.AND P3, PT, R26.reuse, 0x31, PT ;  /* 0x000000311a00780c */ /* 0x040fe20003f66270 */
[----:B------:R-:W-:Y:S01]  /*54c0*/  @!P6 STG.E.U8 desc[UR20][R16.64+0x28], R65 ;  /* 0x000028411000e986 */ /* 0x000fe2000c101114 */
[----:B------:R-:W-:Y:S02]  /*54d0*/  ISETP.GE.AND P0, PT, R26, 0x32, PT ;  /* 0x000000321a00780c */ /* 0x000fe40003f06270 */
[----:B------:R-:W-:Y:S01]  /*54e0*/  F2FP.SATFINITE.E4M3.F32.PACK_AB_MERGE_C R63, RZ, R63, RZ ;  /* 0x0000003fff3f723e */ /* 0x000fe200048070ff */
[----:B------:R1:W-:Y:S01]  /*54f0*/  @!P5 STG.E.U8 desc[UR20][R16.64+0x29], R25 ;  /* 0x000029191000d986 */ /* 0x0003e2000c101114 */
[C---:B------:R-:W-:Y:S02]  /*5500*/  ISETP.LT.OR P5, PT, R6.reuse, 0x1, !P3 ;  /* 0x000000010600780c */ /* 0x040fe40005fa1670 */
[----:B------:R-:W-:Y:S02]  /*5510*/  ISETP.LT.OR P6, PT, R6, 0x1, !P0 ;  /* 0x000000010600780c */ /* 0x000fe400047c1670 */
[----:B0-----:R-:W-:Y:S01]  /*5520*/  F2FP.SATFINITE.E4M3.F32.PACK_AB_MERGE_C R5, RZ, R62, RZ ;  /* 0x0000003eff05723e */ /* 0x001fe200048070ff */
[----:B------:R-:W-:Y:S01]  /*5530*/  @!P2 STG.E.U8 desc[UR20][R18.64+0x28], R63 ;  /* 0x0000283f1200a986 */ /* 0x000fe2000c101114 */
[----:B------:R-:W-:-:S02]  /*5540*/  F2FP.SATFINITE.E4M3.F32.PACK_AB_MERGE_C R61, RZ, R61, RZ ;  /* 0x0000003dff3d723e */ /* 0x000fc400048070ff */
[----:B------:R-:W-:Y:S01]  /*5550*/  ISETP.GE.AND P2, PT, R26, 0x3a, PT ;  /* 0x0000003a1a00780c */ /* 0x000fe20003f46270 */
[----:B------:R0:W-:Y:S01]  /*5560*/  @!P1 STG.E.U8 desc[UR20][R18.64+0x29], R5 ;  /* 0x0000290512009986 */ /* 0x0001e2000c101114 */
[----:B------:R-:W-:Y:S02]  /*5570*/  ISETP.LT.OR P1, PT, R6, 0x9, !P3 ;  /* 0x000000090600780c */ /* 0x000fe40005f21670 */
[----:B-1----:R-:W-:Y:S01]  /*5580*/  F2FP.SATFINITE.E4M3.F32.PACK_AB_MERGE_C R25, RZ, R60, RZ ;  /* 0x0000003cff19723e */ /* 0x002fe200048070ff */
[----:B------:R-:W-:Y:S01]  /*5590*/  @!P5 STG.E.U8 desc[UR20][R16.64+0x30], R61 ;  /* 0x0000303d1000d986 */ /* 0x000fe2000c101114 */
[----:B------:R-:W-:Y:S02]  /*55a0*/  ISETP.GE.AND P3, PT, R26, 0x39, PT ;  /* 0x000000391a00780c */ /* 0x000fe40003f66270 */
[C---:B------:R-:W-:Y:S01]  /*55b0*/  ISETP.LT.OR P0, PT, R6.reuse, 0x9, !P0 ;  /* 0x000000090600780c */ /* 0x040fe20004701670 */
[----:B------:R1:W-:Y:S01]  /*55c0*/  @!P6 STG.E.U8 desc[UR20][R16.64+0x31], R25 ;  /* 0x000031191000e986 */ /* 0x0003e2000c101114 */
[----:B------:R-:W-:-:S02]  /*55d0*/  ISETP.LT.OR P5, PT, R6, 0x1, !P3 ;  /* 0x000000010600780c */ /* 0x000fc40005fa1670 */
[C---:B------:R-:W-:Y:S02]  /*55e0*/  ISETP.LT.OR P6, PT, R6.reuse, 0x1, !P2 ;  /* 0x000000010600780c */ /* 0x040fe400057c1670 */
[C---:B------:R-:W-:Y:S02]  /*55f0*/  ISETP.LT.OR P3, PT, R6.reuse, 0x9, !P3 ;  /* 0x000000090600780c */ /* 0x040fe40005f61670 */
[----:B------:R-:W-:Y:S02]  /*5600*/  ISETP.LT.OR P2, PT, R6, 0x9, !P2 ;  /* 0x000000090600780c */ /* 0x000fe40005741670 */
[----:B------:R-:W-:Y:S02]  /*5610*/  F2FP.SATFINITE.E4M3.F32.PACK_AB_MERGE_C R59, RZ, R59, RZ ;  /* 0x0000003bff3b723e */ /* 0x000fe400048070ff */
[----:B0-----:R-:W-:Y:S02]  /*5620*/  F2FP.SATFINITE.E4M3.F32.PACK_AB_MERGE_C R5, RZ, R58, RZ ;  /* 0x0000003aff05723e */ /* 0x001fe400048070ff */
[----:B------:R-:W-:Y:S01]  /*5630*/  F2FP.SATFINITE.E4M3.F32.PACK_AB_MERGE_C R57, RZ, R57, RZ ;  /* 0x00000039ff39723e */ /* 0x000fe200048070ff */
[----:B------:R0:W-:Y:S01]  /*5640*/  @!P1 STG.E.U8 desc[UR20][R18.64+0x30], R59 ;  /* 0x0000303b12009986 */ /* 0x0001e2000c101114 */
[----:B-1----:R-:W-:-:S02]  /*5650*/  F2FP.SATFINITE.E4M3.F32.PACK_AB_MERGE_C R25, RZ, R56, RZ ;  /* 0x00000038ff19723e */ /* 0x002fc400048070ff */
[----:B------:R-:W-:Y:S01]  /*5660*/  F2FP.SATFINITE.E4M3.F32.PACK_AB_MERGE_C R23, RZ, R23, RZ ;  /* 0x00000017ff17723e */ /* 0x000fe200048070ff */
[----:B------:R0:W-:Y:S01]  /*5670*/  @!P0 STG.E.U8 desc[UR20][R18.64+0x31], R5 ;  /* 0x0000310512008986 */ /* 0x0001e2000c101114 */
[----:B------:R-:W-:-:S03]  /*5680*/  F2FP.SATFINITE.E4M3.F32.PACK_AB_MERGE_C R27, RZ, R22, RZ ;  /* 0x00000016ff1b723e */ /* 0x000fc600048070ff */
[----:B------:R0:W-:Y:S04]  /*5690*/  @!P5 STG.E.U8 desc[UR20][R16.64+0x38], R57 ;  /* 0x000038391000d986 */ /* 0x0001e8000c101114 */
[----:B------:R0:W-:Y:S04]  /*56a0*/  @!P6 STG.E.U8 desc[UR20][R16.64+0x39], R25 ;  /* 0x000039191000e986 */ /* 0x0001e8000c101114 */
[----:B------:R0:W-:Y:S04]  /*56b0*/  @!P3 STG.E.U8 desc[UR20][R18.64+0x38], R23 ;  /* 0x000038171200b986 */ /* 0x0001e8000c101114 */
[----:B------:R0:W-:Y:S02]  /*56c0*/  @!P2 STG.E.U8 desc[UR20][R18.64+0x39], R27 ;  /* 0x0000391b1200a986 */ /* 0x0001e4000c101114 */
.L_x_106:
[----:B------:R-:W-:Y:S05]  /*56d0*/  BSYNC B0 ;  /* 0x0000000000007941 */ /* 0x000fea0003800000 */
.L_x_40:
[C---:B------:R-:W-:Y:S01]  /*56e0*/  LEA R2, P0, R8.reuse, R2, 0x1 ;  /* 0x0000000208027211 */ /* 0x040fe200078008ff */
[----:B------:R-:W-:Y:S01]  /*56f0*/  ULDC.64 UR6, c[0x0][0x650] ;  /* 0x0001940000067ab9 */ /* 0x000fe20000000a00 */
[----:B-----5:R-:W-:Y:S01]  /*5700*/  IMAD.U32 R4, RZ, RZ, UR16 ;  /* 0x00000010ff047e24 */ /* 0x020fe2000f8e00ff */
[----:B0-----:R-:W-:Y:S01]  /*5710*/  PRMT R16, RZ, 0x7610, R16 ;  /* 0x00007610ff107816 */ /* 0x001fe20000000010 */
[----:B------:R-:W-:Y:S01]  /*5720*/  IMAD.MOV.U32 R6, RZ, RZ, -0x1 ;  /* 0xffffffffff067424 */ /* 0x000fe200078e00ff */
[----:B------:R-:W-:Y:S01]  /*5730*/  LEA.HI.X R3, R8, R3, R0, 0x1, P0 ;  /* 0x0000000308037211 */ /* 0x000fe200000f0c00 */
[----:B------:R0:W-:Y:S01]  /*5740*/  SYNCS.ARRIVE.TRANS64.A1T0 RZ, [R4+UR23], RZ ;  /* 0x000000ff04ff79a7 */ /* 0x0001e20008100017 */
[----:B------:R-:W-:Y:S01]  /*5750*/  ISETP.GE.U32.AND P0, PT, R2, UR6, PT ;  /* 0x0000000602007c0c */ /* 0x000fe2000bf06070 */
[----:B------:R-:W-:-:S03]  /*5760*/  IMAD.MOV.U32 R5, RZ, RZ, -0x1 ;  /* 0xffffffffff057424 */ /* 0x000fc600078e00ff */
[----:B------:R-:W-:Y:S01]  /*5770*/  ISETP.GE.U32.AND.EX P0, PT, R3, UR7, PT, P0 ;  /* 0x0000000703007c0c */ /* 0x000fe2000bf06100 */
[----:B0-----:R-:W-:-:S12]  /*5780*/  IMAD.MOV.U32 R4, RZ, RZ, -0x1 ;  /* 0xffffffffff047424 */ /* 0x001fd800078e00ff */
[----:B------:R-:W-:Y:S05]  /*5790*/  @P0 BRA `(.L_x_107) ;  /* 0x0000000400600947 */ /* 0x000fea0003800000 */
[----:B------:R-:W0:Y:S01]  /*57a0*/  S2R R28, SR_CTAID.X ;  /* 0x00000000001c7919 */ /* 0x000e220000002500 */
[----:B------:R-:W5:Y:S01]  /*57b0*/  LDC.64 R22, c[0x0][0x628] ;  /* 0x00018a00ff167b82 */ /* 0x000f620000000a00 */
[----:B------:R-:W-:Y:S01]  /*57c0*/  ULDC UR6, c[0x0][0x150] ;  /* 0x0000540000067ab9 */ /* 0x000fe20000000800 */
[----:B-1----:R-:W-:Y:S01]  /*57d0*/  IMAD.MOV.U32 R18, RZ, RZ, R2 ;  /* 0x000000ffff127224 */ /* 0x002fe200078e0002 */
[----:B------:R-:W1:Y:S01]  /*57e0*/  S2R R30, SR_CTAID.Y ;  /* 0x00000000001e7919 */ /* 0x000e620000002600 */
[----:B------:R-:W-:-:S04]  /*57f0*/  IMAD.MOV.U32 R19, RZ, RZ, R3 ;  /* 0x000000ffff137224 */ /* 0x000fc800078e0003 */
[----:B------:R-:W1:Y:S08]  /*5800*/  LDC R31, c[0x0][0x144] ;  /* 0x00005100ff1f7b82 */ /* 0x000e700000000800 */
[----:B------:R-:W1:Y:S08]  /*5810*/  LDC R6, c[0x0][0x630] ;  /* 0x00018c00ff067b82 */ /* 0x000e700000000800 */
[----:B------:R-:W1:Y:S01]  /*5820*/  LDC.64 R26, c[0x0][0x620] ;  /* 0x00018800ff1a7b82 */ /* 0x000e620000000a00 */
[----:B-----5:R-:W-:-:S04]  /*5830*/  ISETP.NE.U32.AND P0, PT, R22, RZ, PT ;  /* 0x000000ff1600720c */ /* 0x020fc80003f05070 */
[----:B------:R-:W-:Y:S02]  /*5840*/  ISETP.NE.AND.EX P0, PT, R23, RZ, PT, P0 ;  /* 0x000000ff1700720c */ /* 0x000fe40003f05300 */
[----:B0-----:R-:W-:-:S05]  /*5850*/  I2FP.F32.U32 R4, R28 ;  /* 0x0000001c00047245 */ /* 0x001fca0000201000 */
[----:B------:R-:W-:-:S04]  /*5860*/  FMUL R4, R4, UR6 ;  /* 0x0000000604047c20 */ /* 0x000fc80008400000 */
[----:B------:R0:W0:Y:S02]  /*5870*/  F2I.U32.TRUNC.NTZ R29, R4 ;  /* 0x00000004001d7305 */ /* 0x000024000020f000 */
[----:B------:R-:W-:Y:S05]  /*5880*/  @!P0 BRA `(.L_x_108) ;  /* 0x0000000000288947 */ /* 0x000fea0003800000 */
[----:B------:R-:W5:Y:S02]  /*5890*/  LDC R5, c[0x0][0x634] ;  /* 0x00018d00ff057b82 */ /* 0x000f640000000800 */
[----:B-----5:R-:W-:-:S05]  /*58a0*/  IADD3 R19, P0, R2, R5, RZ ;  /* 0x0000000502137210 */ /* 0x020fca0007f1e0ff */
[----:B--234-:R-:W-:-:S04]  /*58b0*/  IMAD.X R25, RZ, RZ, R3, P0 ;  /* 0x000000ffff197224 */ /* 0x01cfc800000e0603 */
[----:B0-----:R-:W-:-:S04]  /*58c0*/  IMAD.WIDE.U32 R4, R25, R22, RZ ;  /* 0x0000001619047225 */ /* 0x001fc800078e00ff */
[----:B------:R-:W-:-:S04]  /*58d0*/  IMAD.WIDE.U32 R16, P0, R19, R23, R4 ;  /* 0x0000001713107225 */ /* 0x000fc80007800004 */
[----:B------:R-:W-:-:S04]  /*58e0*/  IMAD.WIDE.U32 R4, R19, R22, RZ ;  /* 0x0000001613047225 */ /* 0x000fc800078e00ff */
[----:B------:R-:W-:Y:S01]  /*58f0*/  IMAD.X R19, RZ, RZ, RZ, P0 ;  /* 0x000000ffff137224 */ /* 0x000fe200000e06ff */
[----:B------:R-:W-:Y:S01]  /*5900*/  IADD3 RZ, P0, R5, R16, RZ ;  /* 0x0000001005ff7210 */ /* 0x000fe20007f1e0ff */
[----:B------:R-:W-:-:S04]  /*5910*/  IMAD.MOV.U32 R18, RZ, RZ, R17 ;  /* 0x000000ffff127224 */ /* 0x000fc800078e0011 */
[----:B------:R-:W-:-:S08]  /*5920*/  IMAD.WIDE.U32.X R18, R25, R23, R18, P0 ;  /* 0x0000001719127225 */ /* 0x000fd000000e0412 */
.L_x_108:
[-CC-:B-1234-:R-:W-:Y:S01]  /*5930*/  SHF.R.U64 R24, R18, R6.reuse, R19.reuse ;  /* 0x0000000612187219 */ /* 0x19efe20000001213 */
[----:B------:R-:W1:Y:S01]  /*5940*/  LDC.64 R34, c[0x0][0x640] ;  /* 0x00019000ff227b82 */ /* 0x000e620000000a00 */
[----:B0-----:R-:W-:Y:S01]  /*5950*/  SHF.R.U32.HI R4, RZ, R6, R19 ;  /* 0x00000006ff047219 */ /* 0x001fe20000011613 */
[----:B------:R-:W-:Y:S01]  /*5960*/  IMAD.MOV R29, RZ, RZ, -R29 ;  /* 0x000000ffff1d7224 */ /* 0x000fe200078e0a1d */
[----:B------:R-:W-:Y:S01]  /*5970*/  IADD3 R17, P0, RZ, -R24, RZ ;  /* 0x80000018ff117210 */ /* 0x000fe20007f1e0ff */
[----:B------:R-:W-:Y:S01]  /*5980*/  ULDC UR6, c[0x0][0x154] ;  /* 0x0000550000067ab9 */ /* 0x000fe20000000800 */
[----:B------:R-:W-:Y:S02]  /*5990*/  IMAD.MOV.U32 R19, RZ, RZ, 0x1 ;  /* 0x00000001ff137424 */ /* 0x000fe400078e00ff */
[----:B------:R-:W-:Y:S01]  /*59a0*/  IMAD R29, R31, R29, R28 ;  /* 0x0000001d1f1d7224 */ /* 0x000fe200078e021c */
[----:B------:R-:W0:Y:S01]  /*59b0*/  LDC R16, c[0x0][0x618] ;  /* 0x00018600ff107b82 */ /* 0x000e220000000800 */
[----:B------:R-:W-:-:S04]  /*59c0*/  IMAD.X R5, RZ, RZ, ~R4, P0 ;  /* 0x000000ffff057224 */ /* 0x000fc800000e0e04 */
[-C--:B------:R-:W-:Y:S02]  /*59d0*/  IMAD R6, R5, R26.reuse, RZ ;  /* 0x0000001a05067224 */ /* 0x080fe400078e02ff */
[C---:B------:R-:W-:Y:S01]  /*59e0*/  IMAD.WIDE.U32 R4, R17.reuse, R26, R2 ;  /* 0x0000001a11047225 */ /* 0x040fe200078e0002 */
[----:B------:R-:W2:Y:S03]  /*59f0*/  LDC R18, c[0x0][0x608] ;  /* 0x00018200ff127b82 */ /* 0x000ea60000000800 */
[----:B------:R-:W-:Y:S01]  /*5a00*/  IMAD R17, R17, R27, R6 ;  /* 0x0000001b11117224 */ /* 0x000fe200078e0206 */
[----:B------:R-:W-:-:S03]  /*5a10*/  I2FP.F32.U32 R6, R30 ;  /* 0x0000001e00067245 */ /* 0x000fc60000201000 */
[----:B------:R-:W-:Y:S01]  /*5a20*/  IMAD.IADD R5, R5, 0x1, R17 ;  /* 0x0000000105057824 */ /* 0x000fe200078e0211 */
[----:B------:R-:W3:Y:S01]  /*5a30*/  LDC R32, c[0x0][0x658] ;  /* 0x00019600ff207b82 */ /* 0x000ee20000000800 */
[----:B-1----:R-:W-:Y:S01]  /*5a40*/  ISETP.NE.U32.AND P0, PT, R34, RZ, PT ;  /* 0x000000ff2200720c */ /* 0x002fe20003f05070 */
[----:B------:R-:W-:-:S03]  /*5a50*/  IMAD.MOV.U32 R17, RZ, RZ, -0x1 ;  /* 0xffffffffff117424 */ /* 0x000fc600078e00ff */
[----:B------:R-:W-:-:S03]  /*5a60*/  ISETP.NE.AND.EX P0, PT, R35, RZ, PT, P0 ;  /* 0x000000ff2300720c */ /* 0x000fc60003f05300 */
[----:B------:R-:W1:Y:S01]  /*5a70*/  LDC R27, c[0x0][0x148] ;  /* 0x00005200ff1b7b82 */ /* 0x000e620000000800 */
[-CC-:B0-----:R-:W-:Y:S02]  /*5a80*/  SHF.R.U64 R22, R4, R16.reuse, R5.reuse ;  /* 0x0000001004167219 */ /* 0x181fe40000001205 */
[----:B------:R-:W-:Y:S01]  /*5a90*/  SHF.R.U32.HI R5, RZ, R16, R5 ;  /* 0x00000010ff057219 */ /* 0x000fe20000011605 */
[----:B------:R-:W-:-:S04]  /*5aa0*/  FMUL R16, R6, UR6 ;  /* 0x0000000606107c20 */ /* 0x000fc80008400000 */
[----:B------:R-:W0:Y:S01]  /*5ab0*/  LDC R28, c[0x0][0x600] ;  /* 0x00018000ff1c7b82 */ /* 0x000e220000000800 */
[----:B------:R4:W0:Y:S01]  /*5ac0*/  F2I.U32.TRUNC.NTZ R25, R16 ;  /* 0x0000001000197305 */ /* 0x000822000020f000 */
[-CC-:B--2---:R-:W-:Y:S02]  /*5ad0*/  SHF.R.U64 R6, R22, R18.reuse, R5.reuse ;  /* 0x0000001216067219 */ /* 0x184fe40000001205 */
[----:B------:R-:W-:-:S04]  /*5ae0*/  SHF.R.U32.HI R5, RZ, R18, R5 ;  /* 0x00000012ff057219 */ /* 0x000fc80000011605 */
[----:B------:R-:W2:Y:S01]  /*5af0*/  LDC R33, c[0x0][0x648] ;  /* 0x00019200ff217b82 */ /* 0x000ea20000000800 */
[-CC-:B---3--:R-:W-:Y:S02]  /*5b00*/  SHF.R.U64 R26, R6, R32.reuse, R5.reuse ;  /* 0x00000020061a7219 */ /* 0x188fe40000001205 */
[-C--:B------:R-:W-:Y:S02]  /*5b10*/  SHF.L.U32 R17, R17, R32.reuse, RZ ;  /* 0x0000002011117219 */ /* 0x080fe400000006ff */
[-C--:B------:R-:W-:Y:S01]  /*5b20*/  SHF.R.U32.HI R5, RZ, R32.reuse, R5 ;  /* 0x00000020ff057219 */ /* 0x080fe20000011605 */
[----:B------:R-:W-:Y:S01]  /*5b30*/  IMAD.MOV.U32 R4, RZ, RZ, R26 ;  /* 0x000000ffff047224 */ /* 0x000fe200078e001a */
[----:B------:R-:W-:Y:S01]  /*5b40*/  SHF.L.U32 R32, R19, R32, RZ ;  /* 0x0000002013207219 */ /* 0x000fe200000006ff */
[----:B------:R-:W3:Y:S01]  /*5b50*/  LDC R36, c[0x0][0x638] ;  /* 0x00018e00ff247b82 */ /* 0x000ee20000000800 */
[----:B------:R-:W-:-:S07]  /*5b60*/  LOP3.LUT R31, RZ, R17, RZ, 0x33, !PT ;  /* 0x00000011ff1f7212 */ /* 0x000fce00078e33ff */
[----:B------:R-:W0:Y:S01]  /*5b70*/  LDC R37, c[0x0][0x610] ;  /* 0x00018400ff257b82 */ /* 0x000e220000000800 */
[----:B----4-:R-:W-:Y:S05]  /*5b80*/  @!P0 BRA `(.L_x_109) ;  /* 0x0000000000288947 */ /* 0x010fea0003800000 */
[----:B------:R-:W4:Y:S02]  /*5b90*/  LDC R19, c[0x0][0x64c] ;  /* 0x00019300ff137b82 */ /* 0x000f240000000800 */
[----:B----4-:R-:W-:-:S05]  /*5ba0*/  IADD3 R19, P0, R26, R19, RZ ;  /* 0x000000131a137210 */ /* 0x010fca0007f1e0ff */
        /* <DEDUP_REMOVED lines=8> */
.L_x_109:
[----:B--2---:R-:W-:Y:S01]  /*5c30*/  SHF.R.U64 R4, R4, R33, R5 ;  /* 0x0000002104047219 */ /* 0x004fe20000001205 */
[----:B0-----:R-:W-:Y:S01]  /*5c40*/  VIADD R19, R28, 0xffffffff ;  /* 0xffffffff1c137836 */ /* 0x001fe20000000000 */
[----:B------:R-:W-:Y:S01]  /*5c50*/  LOP3.LUT R17, R6, R31, RZ, 0xc0, !PT ;  /* 0x0000001f06117212 */ /* 0x000fe200078ec0ff */
[----:B------:R-:W-:Y:S02]  /*5c60*/  IMAD.MOV R25, RZ, RZ, -R25 ;  /* 0x000000ffff197224 */ /* 0x000fe400078e0a19 */
[----:B------:R-:W-:Y:S02]  /*5c70*/  IMAD.MOV R5, RZ, RZ, -R4 ;  /* 0x000000ffff057224 */ /* 0x000fe400078e0a04 */
[----:B------:R-:W-:Y:S01]  /*5c80*/  IMAD R6, R32, R4, R17 ;  /* 0x0000000420067224 */ /* 0x000fe200078e0211 */
[----:B------:R-:W-:Y:S01]  /*5c90*/  LOP3.LUT R17, R22, R19, RZ, 0xc0, !PT ;  /* 0x0000001316117212 */ /* 0x000fe200078ec0ff */
[----:B-1----:R-:W-:Y:S02]  /*5ca0*/  @P4 IMAD R29, R27, R25, R30 ;  /* 0x000000191b1d4224 */ /* 0x002fe400078e021e */
[----:B---3--:R-:W-:-:S02]  /*5cb0*/  IMAD R4, R5, R36, R26 ;  /* 0x0000002405047224 */ /* 0x008fc400078e021a */
[----:B------:R-:W-:Y:S02]  /*5cc0*/  IMAD R6, R6, R37, R29 ;  /* 0x0000002506067224 */ /* 0x000fe400078e021d */
[----:B------:R-:W-:Y:S02]  /*5cd0*/  IMAD R5, R4, R28, R17 ;  /* 0x0000001c04057224 */ /* 0x000fe400078e0211 */
[----:B------:R-:W-:-:S03]  /*5ce0*/  IMAD.MOV.U32 R16, RZ, RZ, 0x1 ;  /* 0x00000001ff107424 */ /* 0x000fc600078e00ff */
[----:B------:R-:W-:Y:S02]  /*5cf0*/  SEL R4, R5, R6, !P4 ;  /* 0x0000000605047207 */ /* 0x000fe40006000000 */
[----:B------:R-:W-:Y:S01]  /*5d00*/  SEL R6, R6, R5, !P4 ;  /* 0x0000000506067207 */ /* 0x000fe20006000000 */
[----:B------:R-:W-:-:S07]  /*5d10*/  IMAD.MOV.U32 R5, RZ, RZ, R24 ;  /* 0x000000ffff057224 */ /* 0x000fce00078e0018 */
.L_x_107:
[----:B------:R-:W-:Y:S02]  /*5d20*/  LOP3.LUT P0, RZ, R16, 0xff, RZ, 0xc0, !PT ;  /* 0x000000ff10ff7812 */ /* 0x000fe4000780c0ff */
[----:B------:R-:W-:-:S11]  /*5d30*/  LOP3.LUT R87, R87, 0x1, RZ, 0x3c, !PT ;  /* 0x0000000157577812 */ /* 0x000fd600078e3cff */
[----:B------:R-:W-:Y:S05]  /*5d40*/  @P0 BRA `(.L_x_110) ;  /* 0xffffffc000000947 */ /* 0x000fea000383ffff */
[----:B------:R-:W-:Y:S05]  /*5d50*/  EXIT ;  /* 0x000000000000794d */ /* 0x000fea0003800000 */
.L_x_18:
[----:B------:R-:W-:-:S08]  /*5d60*/  ISETP.NE.AND P0, PT, R18, RZ, PT ;  /* 0x000000ff1200720c */ /* 0x000fd00003f05270 */
[----:B--23-5:R-:W0:-:S00]  /*5d70*/  USETMAXREG.DEALLOC.CTAPOOL 0x28 ;  /* 0x00000028000079c8 */ /* 0x02ce0000080e0500 */
[----:B------:R-:W-:Y:S05]  /*5d80*/  @P0 EXIT ;  /* 0x000000000000094d */ /* 0x000fea0003800000 */
[----:B0-----:R-:W-:Y:S01]  /*5d90*/  LOP3.LUT P0, RZ, R20, 0xff, RZ, 0xc0, !PT ;  /* 0x000000ff14ff7812 */ /* 0x001fe2000780c0ff */
[----:B------:R-:W-:Y:S02]  /*5da0*/  IMAD.MOV.U32 R13, RZ, RZ, 0x1 ;  /* 0x00000001ff0d7424 */ /* 0x000fe400078e00ff */
[----:B------:R-:W-:-:S10]  /*5db0*/  IMAD.MOV.U32 R12, RZ, RZ, RZ ;  /* 0x000000ffff0c7224 */ /* 0x000fd400078e00ff */
[----:B------:R-:W-:Y:S05]  /*5dc0*/  @!P0 BRA `(.L_x_111) ;  /* 0x0000000c001c8947 */ /* 0x000fea0003800000 */
[----:B------:R-:W0:Y:S01]  /*5dd0*/  S2UR UR15, SR_CgaCtaId ;  /* 0x00000000000f79c3 */ /* 0x000e220000008800 */
[----:B------:R-:W-:Y:S01]  /*5de0*/  LOP3.LUT P0, RZ, R11, 0x1f, RZ, 0xc0, !PT ;  /* 0x0000001f0bff7812 */ /* 0x000fe2000780c0ff */
[----:B------:R-:W-:Y:S01]  /*5df0*/  ULDC UR6, c[0x0][0x658] ;  /* 0x0001960000067ab9 */ /* 0x000fe20000000800 */
[----:B------:R-:W-:Y:S01]  /*5e00*/  UMOV UR7, 0xffffffff ;  /* 0xffffffff00077882 */ /* 0x000fe20000000000 */
[----:B------:R-:W-:Y:S01]  /*5e10*/  BSSY B0, `(.L_x_111) ;  /* 0x00000c2000007945 */ /* 0x000fe20003800000 */
[----:B------:R-:W-:Y:S01]  /*5e20*/  USHF.L.U32 UR7, UR7, UR6, URZ ;  /* 0x0000000607077299 */ /* 0x000fe2000800063f */
[C---:B------:R-:W-:Y:S01]  /*5e30*/  ISETP.NE.AND P2, PT, R10.reuse, RZ, PT ;  /* 0x000000ff0a00720c */ /* 0x040fe20003f45270 */
[----:B------:R-:W-:Y:S01]  /*5e40*/  IMAD.MOV.U32 R15, RZ, RZ, 0x1 ;  /* 0x00000001ff0f7424 */ /* 0x000fe200078e00ff */
[----:B------:R-:W-:Y:S01]  /*5e50*/  ISETP.NE.OR P0, PT, R10, RZ, !P0 ;  /* 0x000000ff0a00720c */ /* 0x000fe20004705670 */
[----:B------:R-:W-:Y:S01]  /*5e60*/  IMAD.MOV.U32 R13, RZ, RZ, 0x1 ;  /* 0x00000001ff0d7424 */ /* 0x000fe200078e00ff */
[----:B------:R-:W-:Y:S01]  /*5e70*/  LOP3.LUT R14, R7, 0x2, RZ, 0xfc, !PT ;  /* 0x00000002070e7812 */ /* 0x000fe200078efcff */
[----:B------:R-:W-:Y:S01]  /*5e80*/  IMAD.MOV.U32 R12, RZ, RZ, RZ ;  /* 0x000000ffff0c7224 */ /* 0x000fe200078e00ff */
[----:B------:R-:W-:Y:S01]  /*5e90*/  ULDC UR5, c[0x0][0x600] ;  /* 0x0001800000057ab9 */ /* 0x000fe20000000800 */
[----:B------:R-:W-:Y:S01]  /*5ea0*/  UMOV UR8, 0x1 ;  /* 0x0000000100087882 */ /* 0x000fe20000000000 */
[----:B------:R-:W-:-:S02]  /*5eb0*/  UIADD3 UR24, UR13, 0x1, URZ ;  /* 0x000000010d187890 */ /* 0x000fc4000fffe03f */
[----:B------:R-:W-:Y:S02]  /*5ec0*/  UIADD3 UR18, UR5, -0x1, URZ ;  /* 0xffffffff05127890 */ /* 0x000fe4000fffe03f */
[----:B------:R-:W-:Y:S02]  /*5ed0*/  USHF.L.U32 UR20, UR8, UR6, URZ ;  /* 0x0000000608147299 */ /* 0x000fe4000800063f */
[----:B------:R-:W-:Y:S01]  /*5ee0*/  ULOP3.LUT UR19, URZ, UR7, URZ, 0x33, !UPT ;  /* 0x000000073f137292 */ /* 0x000fe2000f8e333f */
[----:B------:R-:W-:Y:S01]  /*5ef0*/  ULDC.64 UR22, c[0x0][0x198] ;  /* 0x0000660000167ab9 */ /* 0x000fe20000000a00 */
[----:B0-----:R-:W-:Y:S02]  /*5f00*/  USHF.L.U32 UR4, UR15, 0x5, URZ ;  /* 0x000000050f047899 */ /* 0x001fe4000800063f */
[----:B------:R-:W-:Y:S02]  /*5f10*/  USHF.L.U32 UR15, UR15, 0xa, URZ ;  /* 0x0000000a0f0f7899 */ /* 0x000fe4000800063f */
[----:B------:R-:W-:-:S12]  /*5f20*/  ULOP3.LUT UR14, UR4, 0x20, URZ, 0xc0, !UPT ;  /* 0x00000020040e7892 */ /* 0x000fd8000f8ec03f */
.L_x_123:
[----:B------:R-:W-:-:S03]  /*5f30*/  UMOV UR4, 0xffffffff ;  /* 0xffffffff00047882 */ /* 0x000fc60000000000 */
[----:B------:R-:W-:Y:S05]  /*5f40*/  BRA.DIV UR4, `(.L_x_112) ;  /* 0x0000002e042c7947 */ /* 0x000fea000b800000 */
[----:B------:R-:W-:-:S13]  /*5f50*/  ELECT P1, URZ, PT ;  /* 0x00000000003f782f */ /* 0x000fda0003820000 */
.L_x_188:
[----:B------:R-:W0:Y:S01]  /*5f60*/  LDC R10, c[0x0][0x28c] ;  /* 0x0000a300ff0a7b82 */ /* 0x000e220000000800 */
[----:B------:R-:W-:Y:S01]  /*5f70*/  BSSY B1, `(.L_x_113) ;  /* 0x0000038000017945 */ /* 0x000fe20003800000 */
[----:B0-----:R-:W-:-:S13]  /*5f80*/  ISETP.LT.OR P1, PT, R10, 0x1, !P1 ;  /* 0x000000010a00780c */ /* 0x001fda0004f21670 */
[----:B------:R-:W-:Y:S05]  /*5f90*/  @P1 BRA `(.L_x_114) ;  /* 0x0000000000d41947 */ /* 0x000fea0003800000 */
[----:B------:R-:W-:Y:S01]  /*5fa0*/  LEA R16, R4, UR14, 0x6 ;  /* 0x0000000e04107c11 */ /* 0x000fe2000f8e30ff */
[----:B------:R-:W-:Y:S02]  /*5fb0*/  IMAD.SHL.U32 R17, R6, 0x40, RZ ;  /* 0x0000004006117824 */ /* 0x000fe400078e00ff */
[----:B------:R-:W-:Y:S02]  /*5fc0*/  IMAD.MOV.U32 R18, RZ, RZ, RZ ;  /* 0x000000ffff127224 */ /* 0x000fe400078e00ff */
[----:B------:R-:W-:Y:S02]  /*5fd0*/  IMAD.U32 R20, RZ, RZ, UR24 ;  /* 0x00000018ff147e24 */ /* 0x000fe4000f8e00ff */
[----:B------:R-:W-:Y:S02]  /*5fe0*/  IMAD.MOV.U32 R4, RZ, RZ, R13 ;  /* 0x000000ffff047224 */ /* 0x000fe400078e000d */
[----:B------:R-:W-:-:S07]  /*5ff0*/  IMAD.MOV.U32 R6, RZ, RZ, R12 ;  /* 0x000000ffff067224 */ /* 0x000fce00078e000c */
.L_x_118:
[----:B------:R-:W0:Y:S01]  /*6000*/  S2R R11, SR_CgaCtaId ;  /* 0x00000000000b7919 */ /* 0x000e220000008800 */
[----:B------:R-:W-:-:S04]  /*6010*/  MOV R10, 0x400 ;  /* 0x00000400000a7802 */ /* 0x000fc80000000f00 */
[----:B0-----:R-:W-:Y:S02]  /*6020*/  LEA R21, R11, R10, 0x18 ;  /* 0x0000000a0b157211 */ /* 0x001fe400078ec0ff */
[----:B------:R-:W-:Y:S01]  /*6030*/  SHF.L.U32 R10, R4, 0x1f, RZ ;  /* 0x0000001f040a7819 */ /* 0x000fe200000006ff */
[----:B------:R-:W0:Y:S02]  /*6040*/  @!P2 LDC R11, c[0x0][0x500] ;  /* 0x00014000ff0bab82 */ /* 0x000e240000000800 */
[----:B------:R-:W-:-:S04]  /*6050*/  IMAD R19, R6, 0x8, R21 ;  /* 0x0000000806137824 */ /* 0x000fc800078e0215 */
[----:B------:R-:W1:Y:S02]  /*6060*/  SYNCS.PHASECHK.TRANS64.TRYWAIT P1, [R19+URZ+0x1c0], R10 ;  /* 0x0001c00a130075a7 */ /* 0x000e64000802017f */
[----:B-1----:R-:W-:Y:S05]  /*6070*/  @!P1 BRA `(.L_x_115) ;  /* 0x0000002c00009947 */ /* 0x002fea0003800000 */
.L_x_189:
[----:B-1----:R-:W-:Y:S01]  /*6080*/  PRMT R10, R14, 0x9910, RZ ;  /* 0x000099100e0a7816 */ /* 0x002fe200000000ff */
[----:B0-----:R0:W-:Y:S03]  /*6090*/  @!P2 SYNCS.ARRIVE.TRANS64 RZ, [R19+URZ], R11 ;  /* 0x0000000b13ffa9a7 */ /* 0x0011e6000800003f */
[----:B------:R-:W-:-:S13]  /*60a0*/  ISETP.NE.AND P1, PT, R10, 0x2, PT ;  /* 0x000000020a00780c */ /* 0x000fda0003f25270 */
[----:B0-----:R-:W-:Y:S05]  /*60b0*/  @P1 BRA `(.L_x_116) ;  /* 0x0000000000041947 */ /* 0x001fea0003800000 */
[----:B------:R-:W-:Y:S01]  /*60c0*/  BPT.TRAP 0x1 ;  /* 0x000000040000795c */ /* 0x000fe20000300000 */
.L_x_116:
[----:B------:R-:W-:Y:S05]  /*60d0*/  @P0 BRA `(.L_x_117) ;  /* 0x0000000000040947 */ /* 0x000fea0003800000 */
[----:B------:R-:W-:Y:S01]  /*60e0*/  BPT.TRAP 0x1 ;  /* 0x000000040000795c */ /* 0x000fe20000300000 */
.L_x_117:
[----:B------:R-:W-:Y:S01]  /*60f0*/  R2UR UR5, R6 ;  /* 0x00000000060572ca */ /* 0x000fe200000e0000 */
[----:B------:R-:W-:Y:S01]  /*6100*/  VIADD R20, R20, 0xffffffff ;  /* 0xffffffff14147836 */ /* 0x000fe20000000000 */
[----:B------:R-:W-:Y:S01]  /*6110*/  R2UR UR17, R21 ;  /* 0x00000000151172ca */ /* 0x000fe200000e0000 */
[----:B------:R-:W-:Y:S01]  /*6120*/  UIADD3 UR4, UP0, UR22, 0xf0, URZ ;  /* 0x000000f016047890 */ /* 0x000fe2000ff1e03f */
[----:B------:R-:W-:Y:S01]  /*6130*/  R2UR UR9, R19 ;  /* 0x00000000130972ca */ /* 0x000fe200000e0000 */
[----:B------:R-:W-:Y:S01]  /*6140*/  UIADD3 UR26, UP1, UR22, 0x1f0, URZ ;  /* 0x000001f0161a7890 */ /* 0x000fe2000ff3e03f */
[----:B------:R-:W-:Y:S01]  /*6150*/  R2UR UR11, R17 ;  /* 0x00000000110b72ca */ /* 0x000fe200000e0000 */
[----:B------:R-:W-:Y:S01]  /*6160*/  VIADD R6, R6, 0x1 ;  /* 0x0000000106067836 */ /* 0x000fe20000000000 */
[----:B------:R-:W-:Y:S01]  /*6170*/  R2UR UR10, R18 ;  /* 0x00000000120a72ca */ /* 0x000fe200000e0000 */
[----:B------:R-:W-:Y:S01]  /*6180*/  UIADD3.X UR27, URZ, UR23, URZ, UP1, !UPT ;  /* 0x000000173f1b7290 */ /* 0x000fe20008ffe43f */
[----:B------:R-:W-:Y:S01]  /*6190*/  R2UR UR12, R5 ;  /* 0x00000000050c72ca */ /* 0x000fe200000e0000 */
[----:B------:R-:W-:Y:S01]  /*61a0*/  UMOV UR6, 0x0 ;  /* 0x0000000000067882 */ /* 0x000fe20000000000 */
[----:B------:R-:W-:Y:S01]  /*61b0*/  R2UR UR21, R16 ;  /* 0x00000000101572ca */ /* 0x000fe200000e0000 */
[----:B------:R-:W-:Y:S01]  /*61c0*/  USHF.L.U32 UR5, UR5, 0xb, URZ ;  /* 0x0000000b05057899 */ /* 0x000fe2000800063f */
[----:B------:R-:W-:Y:S01]  /*61d0*/  ISETP.GT.AND P3, PT, R20, 0x1, PT ;  /* 0x000000011400780c */ /* 0x000fe20003f64270 */
[----:B------:R-:W-:Y:S01]  /*61e0*/  UMOV UR7, 0x10000000 ;  /* 0x1000000000077882 */ /* 0x000fe20000000000 */
[----:B------:R-:W-:Y:S01]  /*61f0*/  ISETP.NE.AND P1, PT, R6, 0x38, PT ;  /* 0x000000380600780c */ /* 0x000fe20003f25270 */
[----:B------:R-:W-:Y:S01]  /*6200*/  ULOP3.LUT UR8, UR5, 0x400, UR15, 0xf8, !UPT ;  /* 0x0000040005087892 */ /* 0x000fe2000f8ef80f */
[----:B------:R-:W-:Y:S01]  /*6210*/  VIADD R18, R18, 0x20 ;  /* 0x0000002012127836 */ /* 0x000fe20000000000 */
[----:B------:R-:W-:Y:S01]  /*6220*/  UIADD3 UR16, UR17, 0x480, UR5 ;  /* 0x0000048011107890 */ /* 0x000fe2000fffe005 */
[----:B------:R-:W-:Y:S01]  /*6230*/  SEL R11, RZ, 0x1, P1 ;  /* 0x00000001ff0b7807 */ /* 0x000fe20000800000 */
[----:B------:R-:W-:Y:S01]  /*6240*/  UIADD3.X UR5, URZ, UR23, URZ, UP0, !UPT ;  /* 0x000000173f057290 */ /* 0x000fe200087fe43f */
[----:B------:R-:W-:Y:S01]  /*6250*/  SEL R6, R6, RZ, P1 ;  /* 0x000000ff06067207 */ /* 0x000fe20000800000 */
[----:B------:R-:W-:Y:S01]  /*6260*/  UIADD3 UR17, UR17, 0x1c480, UR8 ;  /* 0x0001c48011117890 */ /* 0x000fe2000fffe008 */
[----:B------:R-:W-:Y:S01]  /*6270*/  LOP3.LUT R4, R4, R11, RZ, 0x3c, !PT ;  /* 0x0000000b04047212 */ /* 0x000fe200078e3cff */
[----:B------:R-:W-:Y:S01]  /*6280*/  UMOV UR25, 0x30000 ;  /* 0x0003000000197882 */ /* 0x000fe20000000000 */
[----:B------:R-:W-:-:S04]  /*6290*/  UMOV UR8, UR16 ;  /* 0x0000001000087c82 */ /* 0x000fc80008000000 */
[----:B------:R0:W-:Y:S02]  /*62a0*/  UTMALDG.3D [UR8], [UR4], desc[UR6] ;  /* 0x00000608040075b4 */ /* 0x0001e40008011000 */
[----:B0-----:R-:W-:Y:S01]  /*62b0*/  UMOV UR8, UR17 ;  /* 0x0000001100087c82 */ /* 0x001fe20008000000 */
[----:B------:R-:W-:Y:S02]  /*62c0*/  UMOV UR11, UR21 ;  /* 0x00000015000b7c82 */ /* 0x000fe40008000000 */
[----:B------:R0:W-:Y:S02]  /*62d0*/  UTMALDG.3D.MULTICAST [UR8], [UR26], UR25, desc[UR6] ;  /* 0x000006081a0073b4 */ /* 0x0001e40008011819 */
[----:B0-----:R-:W-:Y:S05]  /*62e0*/  @P3 BRA `(.L_x_118) ;  /* 0xfffffffc00443947 */ /* 0x001fea000383ffff */
.L_x_114:
[----:B------:R-:W-:Y:S05]  /*62f0*/  BSYNC B1 ;  /* 0x0000000000017941 */ /* 0x000fea0003800000 */
.L_x_113:
[----:B------:R-:W-:Y:S01]  /*6300*/  LOP3.LUT P5, RZ, R15, 0xff, RZ, 0xc0, !PT ;  /* 0x000000ff0fff7812 */ /* 0x000fe200078ac0ff */
[----:B------:R-:W-:Y:S01]  /*6310*/  VIADD R11, R12, UR13 ;  /* 0x0000000d0c0b7c36 */ /* 0x000fe20008000000 */
[----:B------:R-:W-:Y:S01]  /*6320*/  ULDC.64 UR4, c[0x0][0x650] ;  /* 0x0001940000047ab9 */ /* 0x000fe20000000a00 */
[----:B------:R-:W-:Y:S01]  /*6330*/  IMAD.U32 R6, RZ, RZ, UR13 ;  /* 0x0000000dff067e24 */ /* 0x000fe2000f8e00ff */
[----:B------:R-:W-:Y:S01]  /*6340*/  UISETP.GE.U32.AND UP0, UPT, UR13, 0x38, UPT ;  /* 0x000000380d00788c */ /* 0x000fe2000bf06070 */
[----:B------:R-:W-:Y:S01]  /*6350*/  BSSY B1, `(.L_x_119) ;  /* 0x000006b000017945 */ /* 0x000fe20003800000 */
[----:B------:R-:W-:Y:S02]  /*6360*/  ISETP.GT.U32.AND P1, PT, R11, 0x37, PT ;  /* 0x000000370b00780c */ /* 0x000fe40003f24070 */
[----:B------:R-:W-:Y:S02]  /*6370*/  PRMT R10, RZ, 0x7610, R10 ;  /* 0x00007610ff0a7816 */ /* 0x000fe4000000000a */
[----:B------:R-:W-:-:S02]  /*6380*/  ISETP.LT.U32.AND P1, PT, R6, 0x38, P1 ;  /* 0x000000380600780c */ /* 0x000fc40000f21070 */
[----:B------:R-:W-:Y:S01]  /*6390*/  PLOP3.LUT P3, PT, PT, PT, UP0, 0x80, 0x0 ;  /* 0x000000000000781c */ /* 0x000fe20003f6f008 */
[----:B------:R-:W0:Y:S01]  /*63a0*/  @P5 S2R R5, SR_CgaCtaId ;  /* 0x0000000000055919 */ /* 0x000e220000008800 */
[----:B------:R-:W-:Y:S02]  /*63b0*/  @P5 MOV R4, 0x400 ;  /* 0x0000040000045802 */ /* 0x000fe40000000f00 */
[----:B------:R-:W-:Y:S02]  /*63c0*/  SEL R6, RZ, 0x1, !P1 ;  /* 0x00000001ff067807 */ /* 0x000fe40004800000 */
[----:B------:R-:W-:Y:S02]  /*63d0*/  PRMT R15, RZ, 0x7610, R15 ;  /* 0x00007610ff0f7816 */ /* 0x000fe4000000000f */
[----:B------:R-:W-:Y:S01]  /*63e0*/  LOP3.LUT R13, R13, R6, RZ, 0x3c, !PT ;  /* 0x000000060d0d7212 */ /* 0x000fe200078e3cff */
[----:B------:R-:W-:Y:S01]  /*63f0*/  IMAD.MOV.U32 R6, RZ, RZ, -0x1 ;  /* 0xffffffffff067424 */ /* 0x000fe200078e00ff */
[----:B0-----:R-:W-:-:S04]  /*6400*/  @P5 LEA R4, R5, R4, 0x18 ;  /* 0x0000000405045211 */ /* 0x001fc800078ec0ff */
[----:B------:R0:W-:Y:S01]  /*6410*/  @P5 SYNCS.ARRIVE.TRANS64.A1T0 RZ, [R4+URZ+0x3b8], RZ ;  /* 0x0003b8ff04ff59a7 */ /* 0x0001e2000810003f */
[----:B------:R-:W-:-:S04]  /*6420*/  IADD3 R2, P5, R2, R8, RZ ;  /* 0x0000000802027210 */ /* 0x000fc80007fbe0ff */
[----:B------:R-:W-:Y:S01]  /*6430*/  ISETP.GE.U32.AND P1, PT, R2, UR4, PT ;  /* 0x0000000402007c0c */ /* 0x000fe2000bf26070 */
[----:B------:R-:W-:Y:S01]  /*6440*/  IMAD.X R3, R3, 0x1, R0, P5 ;  /* 0x0000000103037824 */ /* 0x000fe200028e0600 */
[----:B0-----:R-:W-:-:S04]  /*6450*/  SHF.R.U32.HI R4, RZ, 0x3, R11 ;  /* 0x00000003ff047819 */ /* 0x001fc8000001160b */
[----:B------:R-:W-:Y:S01]  /*6460*/  ISETP.GE.U32.AND.EX P1, PT, R3, UR5, PT, P1 ;  /* 0x0000000503007c0c */ /* 0x000fe2000bf26110 */
[----:B------:R-:W-:-:S04]  /*6470*/  IMAD.WIDE.U32 R4, R4, 0x24924925, RZ ;  /* 0x2492492504047825 */ /* 0x000fc800078e00ff */
[----:B------:R-:W-:Y:S01]  /*6480*/  IMAD R12, R5, -0x38, R11 ;  /* 0xffffffc8050c7824 */ /* 0x000fe200078e020b */
[----:B------:R-:W-:Y:S01]  /*6490*/  @P3 LOP3.LUT R13, R13, 0x1, R5, 0x78, !PT ;  /* 0x000000010d0d3812 */ /* 0x000fe200078e7805 */
[----:B------:R-:W-:Y:S02]  /*64a0*/  IMAD.MOV.U32 R4, RZ, RZ, -0x1 ;  /* 0xffffffffff047424 */ /* 0x000fe400078e00ff */
[----:B------:R-:W-:-:S04]  /*64b0*/  IMAD.MOV.U32 R5, RZ, RZ, -0x1 ;  /* 0xffffffffff057424 */ /* 0x000fc800078e00ff */
[----:B------:R-:W-:Y:S05]  /*64c0*/  @P1 BRA `(.L_x_120) ;  /* 0x00000004004c1947 */ /* 0x000fea0003800000 */
[----:B------:R-:W0:Y:S01]  /*64d0*/  S2R R17, SR_CTAID.X ;  /* 0x0000000000117919 */ /* 0x000e220000002500 */
[----:B------:R-:W-:Y:S01]  /*64e0*/  ULDC.64 UR4, c[0x0][0x628] ;  /* 0x00018a0000047ab9 */ /* 0x000fe20000000a00 */
[----:B------:R-:W1:Y:S01]  /*64f0*/  LDC R18, c[0x0][0x144] ;  /* 0x00005100ff127b82 */ /* 0x000e620000000800 */
[----:B------:R-:W-:Y:S01]  /*6500*/  ISETP.NE.U32.AND P1, PT, RZ, UR4, PT ;  /* 0x00000004ff007c0c */ /* 0x000fe2000bf25070 */
[----:B------:R-:W2:Y:S01]  /*6510*/  S2R R6, SR_CTAID.Y ;  /* 0x0000000000067919 */ /* 0x000ea20000002600 */
[----:B------:R-:W-:Y:S01]  /*6520*/  ULDC UR6, c[0x0][0x150] ;  /* 0x0000540000067ab9 */ /* 0x000fe20000000800 */
[----:B------:R-:W-:Y:S01]  /*6530*/  ULDC UR7, c[0x0][0x630] ;  /* 0x00018c0000077ab9 */ /* 0x000fe20000000800 */
[----:B------:R-:W-:Y:S01]  /*6540*/  ISETP.NE.AND.EX P1, PT, RZ, UR5, PT, P1 ;  /* 0x00000005ff007c0c */ /* 0x000fe2000bf25310 */
[----:B------:R-:W-:Y:S01]  /*6550*/  IMAD.MOV.U32 R4, RZ, RZ, R2 ;  /* 0x000000ffff047224 */ /* 0x000fe200078e0002 */
[----:B0-----:R-:W-:-:S05]  /*6560*/  I2FP.F32.U32 R5, R17 ;  /* 0x0000001100057245 */ /* 0x001fca0000201000 */
[----:B------:R-:W-:Y:S01]  /*6570*/  FMUL R20, R5, UR6 ;  /* 0x0000000605147c20 */ /* 0x000fe20008400000 */
[----:B------:R-:W-:-:S05]  /*6580*/  IMAD.MOV.U32 R5, RZ, RZ, R3 ;  /* 0x000000ffff057224 */ /* 0x000fca00078e0003 */
[----:B--2---:R-:W-:Y:S05]  /*6590*/  @!P1 BRA `(.L_x_121) ;  /* 0x0000000000289947 */ /* 0x004fea0003800000 */
[----:B------:R-:W-:Y:S02]  /*65a0*/  ULDC UR6, c[0x0][0x634] ;  /* 0x00018d0000067ab9 */ /* 0x000fe40000000800 */
[----:B------:R-:W-:-:S05]  /*65b0*/  IADD3 R5, P1, R2, UR6, RZ ;  /* 0x0000000602057c10 */ /* 0x000fca000ff3e0ff */
[----:B------:R-:W-:-:S04]  /*65c0*/  IMAD.X R19, RZ, RZ, R3, P1 ;  /* 0x000000ffff137224 */ /* 0x000fc800008e0603 */
[----:B------:R-:W-:-:S04]  /*65d0*/  IMAD.WIDE.U32 R10, R19, UR4, RZ ;  /* 0x00000004130a7c25 */ /* 0x000fc8000f8e00ff */
[----:B------:R-:W-:-:S04]  /*65e0*/  IMAD.WIDE.U32 R10, P1, R5, UR5, R10 ;  /* 0x00000005050a7c25 */ /* 0x000fc8000f82000a */
[----:B------:R-:W-:-:S04]  /*65f0*/  IMAD.WIDE.U32 R4, R5, UR4, RZ ;  /* 0x0000000405047c25 */ /* 0x000fc8000f8e00ff */
[----:B------:R-:W-:Y:S01]  /*6600*/  IMAD.MOV.U32 R4, RZ, RZ, R11 ;  /* 0x000000ffff047224 */ /* 0x000fe200078e000b */
[----:B------:R-:W-:Y:S01]  /*6610*/  IADD3 RZ, P3, R5, R10, RZ ;  /* 0x0000000a05ff7210 */ /* 0x000fe20007f7e0ff */
[----:B------:R-:W-:-:S04]  /*6620*/  IMAD.X R5, RZ, RZ, RZ, P1 ;  /* 0x000000ffff057224 */ /* 0x000fc800008e06ff */
[----:B------:R-:W-:-:S08]  /*6630*/  IMAD.WIDE.U32.X R4, R19, UR5, R4, P3 ;  /* 0x0000000513047c25 */ /* 0x000fd000098e0404 */
.L_x_121:
[--C-:B------:R-:W-:Y:S01]  /*6640*/  SHF.R.U64 R16, R4, UR7, R5.reuse ;  /* 0x0000000704107c19 */ /* 0x100fe20008001205 */
[----:B------:R-:W0:Y:S01]  /*6650*/  F2I.U32.TRUNC.NTZ R20, R20 ;  /* 0x0000001400147305 */ /* 0x000e22000020f000 */
[----:B------:R-:W-:Y:S01]  /*6660*/  SHF.R.U32.HI R4, RZ, UR7, R5 ;  /* 0x00000007ff047c19 */ /* 0x000fe20008011605 */
[----:B------:R-:W-:Y:S01]  /*6670*/  ULDC.64 UR4, c[0x0][0x620] ;  /* 0x0001880000047ab9 */ /* 0x000fe20000000a00 */
[----:B------:R-:W-:Y:S01]  /*6680*/  IADD3 R11, P1, RZ, -R16, RZ ;  /* 0x80000010ff0b7210 */ /* 0x000fe20007f3e0ff */
[----:B------:R-:W-:Y:S01]  /*6690*/  ULDC.64 UR6, c[0x0][0x640] ;  /* 0x0001900000067ab9 */ /* 0x000fe20000000a00 */
[----:B------:R-:W2:Y:S03]  /*66a0*/  LDC R21, c[0x0][0x148] ;  /* 0x00005200ff157b82 */ /* 0x000ea60000000800 */
[----:B------:R-:W-:Y:S01]  /*66b0*/  IMAD.X R4, RZ, RZ, ~R4, P1 ;  /* 0x000000ffff047224 */ /* 0x000fe200008e0e04 */
[----:B------:R-:W-:-:S03]  /*66c0*/  ISETP.NE.U32.AND P1, PT, RZ, UR6, PT ;  /* 0x00000006ff007c0c */ /* 0x000fc6000bf25070 */
[----:B------:R-:W-:Y:S01]  /*66d0*/  IMAD R10, R4, UR4, RZ ;  /* 0x00000004040a7c24 */ /* 0x000fe2000f8e02ff */
[----:B------:R-:W-:Y:S01]  /*66e0*/  ISETP.NE.AND.EX P1, PT, RZ, UR7, PT, P1 ;  /* 0x00000007ff007c0c */ /* 0x000fe2000bf25310 */
[----:B------:R-:W-:Y:S01]  /*66f0*/  IMAD.WIDE.U32 R4, R11, UR4, R2 ;  /* 0x000000040b047c25 */ /* 0x000fe2000f8e0002 */
[----:B------:R-:W-:-:S03]  /*6700*/  ULDC UR4, c[0x0][0x618] ;  /* 0x0001860000047ab9 */ /* 0x000fc60000000800 */
[----:B------:R-:W-:Y:S01]  /*6710*/  IMAD R11, R11, UR5, R10 ;  /* 0x000000050b0b7c24 */ /* 0x000fe2000f8e020a */
[----:B------:R-:W-:Y:S01]  /*6720*/  ULDC UR5, c[0x0][0x154] ;  /* 0x0000550000057ab9 */ /* 0x000fe20000000800 */
[----:B0-----:R-:W-:Y:S02]  /*6730*/  IMAD.MOV R10, RZ, RZ, -R20 ;  /* 0x000000ffff0a7224 */ /* 0x001fe400078e0a14 */
[----:B------:R-:W-:Y:S02]  /*6740*/  IMAD.IADD R5, R5, 0x1, R11 ;  /* 0x0000000105057824 */ /* 0x000fe400078e020b */
[----:B-1----:R-:W-:Y:S01]  /*6750*/  IMAD R17, R18, R10, R17 ;  /* 0x0000000a12117224 */ /* 0x002fe200078e0211 */
[----:B------:R-:W-:Y:S02]  /*6760*/  I2FP.F32.U32 R10, R6 ;  /* 0x00000006000a7245 */ /* 0x000fe40000201000 */
[--C-:B------:R-:W-:Y:S02]  /*6770*/  SHF.R.U64 R18, R4, UR4, R5.reuse ;  /* 0x0000000404127c19 */ /* 0x100fe40008001205 */
[----:B------:R-:W-:Y:S01]  /*6780*/  SHF.R.U32.HI R5, RZ, UR4, R5 ;  /* 0x00000004ff057c19 */ /* 0x000fe20008011605 */
[----:B------:R-:W-:Y:S01]  /*6790*/  FMUL R10, R10, UR5 ;  /* 0x000000050a0a7c20 */ /* 0x000fe20008400000 */
[----:B------:R-:W-:-:S02]  /*67a0*/  ULDC UR4, c[0x0][0x608] ;  /* 0x0001820000047ab9 */ /* 0x000fc40000000800 */
[--C-:B------:R-:W-:Y:S01]  /*67b0*/  SHF.R.U64 R20, R18, UR4, R5.reuse ;  /* 0x0000000412147c19 */ /* 0x100fe20008001205 */
[----:B------:R0:W1:Y:S01]  /*67c0*/  F2I.U32.TRUNC.NTZ R22, R10 ;  /* 0x0000000a00167305 */ /* 0x000062000020f000 */
[----:B------:R-:W-:Y:S01]  /*67d0*/  SHF.R.U32.HI R5, RZ, UR4, R5 ;  /* 0x00000004ff057c19 */ /* 0x000fe20008011605 */
[----:B------:R-:W-:-:S03]  /*67e0*/  ULDC UR4, c[0x0][0x658] ;  /* 0x0001960000047ab9 */ /* 0x000fc60000000800 */
[--C-:B------:R-:W-:Y:S02]  /*67f0*/  SHF.R.U64 R19, R20, UR4, R5.reuse ;  /* 0x0000000414137c19 */ /* 0x100fe40008001205 */
[----:B------:R-:W-:-:S03]  /*6800*/  SHF.R.U32.HI R23, RZ, UR4, R5 ;  /* 0x00000004ff177c19 */ /* 0x000fc60008011605 */
[----:B------:R-:W-:Y:S02]  /*6810*/  IMAD.MOV.U32 R4, RZ, RZ, R19 ;  /* 0x000000ffff047224 */ /* 0x000fe400078e0013 */
[----:B------:R-:W-:Y:S01]  /*6820*/  IMAD.MOV.U32 R5, RZ, RZ, R23 ;  /* 0x000000ffff057224 */ /* 0x000fe200078e0017 */
[----:B0-----:R-:W-:Y:S06]  /*6830*/  @!P1 BRA `(.L_x_122) ;  /* 0x0000000000289947 */ /* 0x001fec0003800000 */
        /* <DEDUP_REMOVED lines=10> */
.L_x_122:
[----:B------:R-:W-:Y:S01]  /*68e0*/  ULDC UR4, c[0x0][0x648] ;  /* 0x0001920000047ab9 */ /* 0x000fe20000000800 */
[----:B-1----:R-:W-:Y:S01]  /*68f0*/  IMAD.MOV R22, RZ, RZ, -R22 ;  /* 0x000000ffff167224 */ /* 0x002fe200078e0a16 */
[----:B------:R-:W-:Y:S01]  /*6900*/  SHF.R.U64 R5, R4, UR4, R5 ;  /* 0x0000000404057c19 */ /* 0x000fe20008001205 */
[----:B------:R-:W-:Y:S01]  /*6910*/  ULDC UR4, c[0x0][0x638] ;  /* 0x00018e0000047ab9 */ /* 0x000fe20000000800 */
[----:B------:R-:W-:Y:S01]  /*6920*/  LOP3.LUT R4, R20, UR19, RZ, 0xc0, !PT ;  /* 0x0000001314047c12 */ /* 0x000fe2000f8ec0ff */
[----:B--2---:R-:W-:Y:S01]  /*6930*/  @P4 IMAD R17, R21, R22, R6 ;  /* 0x0000001615114224 */ /* 0x004fe200078e0206 */
[----:B------:R-:W-:Y:S01]  /*6940*/  LOP3.LUT R18, R18, UR18, RZ, 0xc0, !PT ;  /* 0x0000001212127c12 */ /* 0x000fe2000f8ec0ff */
[----:B------:R-:W-:Y:S01]  /*6950*/  IMAD.MOV R6, RZ, RZ, -R5 ;  /* 0x000000ffff067224 */ /* 0x000fe200078e0a05 */
[----:B------:R-:W-:Y:S01]  /*6960*/  ULDC UR5, c[0x0][0x610] ;  /* 0x0001840000057ab9 */ /* 0x000fe20000000800 */
[----:B------:R-:W-:Y:S02]  /*6970*/  IMAD R4, R5, UR20, R4 ;  /* 0x0000001405047c24 */ /* 0x000fe4000f8e0204 */
[----:B------:R-:W-:Y:S01]  /*6980*/  IMAD R19, R6, UR4, R19 ;  /* 0x0000000406137c24 */ /* 0x000fe2000f8e0213 */
[----:B------:R-:W-:Y:S01]  /*6990*/  ULDC UR4, c[0x0][0x600] ;  /* 0x0001800000047ab9 */ /* 0x000fe20000000800 */
[----:B------:R-:W-:-:S02]  /*69a0*/  IMAD R17, R4, UR5, R17 ;  /* 0x0000000504117c24 */ /* 0x000fc4000f8e0211 */
[----:B------:R-:W-:Y:S02]  /*69b0*/  IMAD R6, R19, UR4, R18 ;  /* 0x0000000413067c24 */ /* 0x000fe4000f8e0212 */
[----:B------:R-:W-:Y:S02]  /*69c0*/  IMAD.MOV.U32 R10, RZ, RZ, 0x1 ;  /* 0x00000001ff0a7424 */ /* 0x000fe400078e00ff */
[----:B------:R-:W-:Y:S01]  /*69d0*/  IMAD.MOV.U32 R5, RZ, RZ, R16 ;  /* 0x000000ffff057224 */ /* 0x000fe200078e0010 */
[----:B------:R-:W-:Y:S02]  /*69e0*/  SEL R4, R6, R17, !P4 ;  /* 0x0000001106047207 */ /* 0x000fe40006000000 */
[----:B------:R-:W-:-:S07]  /*69f0*/  SEL R6, R17, R6, !P4 ;  /* 0x0000000611067207 */ /* 0x000fce0006000000 */
.L_x_120:
[----:B------:R-:W-:Y:S05]  /*6a00*/  BSYNC B1 ;  /* 0x0000000000017941 */ /* 0x000fea0003800000 */
.L_x_119:
[----:B------:R-:W-:-:S13]  /*6a10*/  LOP3.LUT P1, RZ, R10, 0xff, RZ, 0xc0, !PT ;  /* 0x000000ff0aff7812 */ /* 0x000fda000782c0ff */
[----:B------:R-:W-:Y:S05]  /*6a20*/  @P1 BRA `(.L_x_123) ;  /* 0xfffffff400401947 */ /* 0x000fea000383ffff */
[----:B------:R-:W-:Y:S05]  /*6a30*/  BSYNC B0 ;  /* 0x0000000000007941 */ /* 0x000fea0003800000 */
.L_x_111:
[----:B------:R-:W-:-:S03]  /*6a40*/  UMOV UR4, 0xffffffff ;  /* 0xffffffff00047882 */ /* 0x000fc60000000000 */
[----:B------:R-:W-:Y:S05]  /*6a50*/  BRA.DIV UR4, `(.L_x_124) ;  /* 0x00000022049c7947 */ /* 0x000fea000b800000 */
[----:B------:R-:W-:-:S13]  /*6a60*/  ELECT P0, URZ, PT ;  /* 0x00000000003f782f */ /* 0x000fda0003800000 */
.L_x_192:
[----:B------:R-:W-:Y:S04]  /*6a70*/  BSSY B0, `(.L_x_125) ;  /* 0x00001ff000007945 */ /* 0x000fe80003800000 */
[----:B------:R-:W-:Y:S05]  /*6a80*/  @!P0 BRA `(.L_x_126) ;  /* 0x0000001c00f48947 */ /* 0x000fea0003800000 */
[----:B------:R-:W-:-:S04]  /*6a90*/  LOP3.LUT R7, R7, 0x2, RZ, 0xfc, !PT ;  /* 0x0000000207077812 */ /* 0x000fc800078efcff */
[----:B------:R-:W-:-:S13]  /*6aa0*/  ISETP.NE.AND P0, PT, R7, 0x3, PT ;  /* 0x000000030700780c */ /* 0x000fda0003f05270 */
[----:B------:R-:W-:Y:S05]  /*6ab0*/  @!P0 BRA `(.L_x_127) ;  /* 0x0000000000048947 */ /* 0x000fea0003800000 */
[----:B------:R-:W-:Y:S01]  /*6ac0*/  BPT.TRAP 0x1 ;  /* 0x000000040000795c */ /* 0x000fe20000300000 */
.L_x_127:
[----:B------:R-:W0:Y:S01]  /*6ad0*/  S2R R3, SR_CgaCtaId ;  /* 0x0000000000037919 */ /* 0x000e220000008800 */
[----:B------:R-:W-:Y:S02]  /*6ae0*/  MOV R0, 0x400 ;  /* 0x0000040000007802 */ /* 0x000fe40000000f00 */
[----:B------:R-:W-:Y:S02]  /*6af0*/  SHF.L.U32 R2, R13, 0x1f, RZ ;  /* 0x0000001f0d027819 */ /* 0x000fe400000006ff */
[----:B0-----:R-:W-:-:S05]  /*6b00*/  LEA R3, R3, R0, 0x18 ;  /* 0x0000000003037211 */ /* 0x001fca00078ec0ff */
[----:B------:R-:W-:-:S04]  /*6b10*/  VIADD R3, R3, 0x1c0 ;  /* 0x000001c003037836 */ /* 0x000fc80000000000 */
[C---:B------:R-:W-:Y:S02]  /*6b20*/  IMAD R5, R12.reuse, 0x8, R3 ;  /* 0x000000080c057824 */ /* 0x040fe400078e0203 */
[----:B------:R-:W-:Y:S02]  /*6b30*/  VIADD R12, R12, 0x1 ;  /* 0x000000010c0c7836 */ /* 0x000fe40000000000 */
[----:B------:R-:W0:Y:S03]  /*6b40*/  SYNCS.PHASECHK.TRANS64.TRYWAIT P0, [R5+URZ], R2 ;  /* 0x00000002050075a7 */ /* 0x000e26000800017f */
[----:B------:R-:W-:-:S04]  /*6b50*/  ISETP.NE.AND P1, PT, R12, 0x38, PT ;  /* 0x000000380c00780c */ /* 0x000fc80003f25270 */
[----:B------:R-:W-:Y:S02]  /*6b60*/  SEL R0, RZ, 0x1, P1 ;  /* 0x00000001ff007807 */ /* 0x000fe40000800000 */
[----:B------:R-:W-:Y:S02]  /*6b70*/  SEL R12, R12, RZ, P1 ;  /* 0x000000ff0c0c7207 */ /* 0x000fe40000800000 */
[----:B------:R-:W-:-:S03]  /*6b80*/  LOP3.LUT R13, R13, R0, RZ, 0x3c, !PT ;  /* 0x000000000d0d7212 */ /* 0x000fc600078e3cff */
[----:B------:R-:W-:Y:S01]  /*6b90*/  IMAD R7, R12, 0x8, R3 ;  /* 0x000000080c077824 */ /* 0x000fe200078e0203 */
[----:B------:R-:W-:Y:S01]  /*6ba0*/  SHF.L.U32 R4, R13, 0x1f, RZ ;  /* 0x0000001f0d047819 */ /* 0x000fe200000006ff */
[----:B0-----:R-:W-:Y:S06]  /*6bb0*/  @!P0 BRA `(.L_x_128) ;  /* 0x0000002000688947 */ /* 0x001fec0003800000 */
.L_x_193:
[----:B------:R-:W1:Y:S01]  /*6bc0*/  SYNCS.PHASECHK.TRANS64.TRYWAIT P0, [R7+URZ], R4 ;  /* 0x00000004070075a7 */ /* 0x000e62000800017f */
[----:B------:R-:W-:-:S05]  /*6bd0*/  VIADD R0, R12, 0x1 ;  /* 0x000000010c007836 */ /* 0x000fca0000000000 */
[----:B------:R-:W-:-:S04]  /*6be0*/  ISETP.NE.AND P1, PT, R0, 0x38, PT ;  /* 0x000000380000780c */ /* 0x000fc80003f25270 */
[----:B0-----:R-:W-:Y:S02]  /*6bf0*/  SEL R2, RZ, 0x1, P1 ;  /* 0x00000001ff027807 */ /* 0x001fe40000800000 */
[----:B------:R-:W-:Y:S02]  /*6c00*/  SEL R0, R0, RZ, P1 ;  /* 0x000000ff00007207 */ /* 0x000fe40000800000 */
[----:B------:R-:W-:-:S03]  /*6c10*/  LOP3.LUT R13, R13, R2, RZ, 0x3c, !PT ;  /* 0x000000020d0d7212 */ /* 0x000fc600078e3cff */
[----:B------:R-:W-:Y:S01]  /*6c20*/  IMAD R6, R0, 0x8, R3 ;  /* 0x0000000800067824 */ /* 0x000fe200078e0203 */
[----:B------:R-:W-:Y:S01]  /*6c30*/  SHF.L.U32 R5, R13, 0x1f, RZ ;  /* 0x0000001f0d057819 */ /* 0x000fe200000006ff */
[----:B-1----:R-:W-:Y:S06]  /*6c40*/  @!P0 BRA `(.L_x_129) ;  /* 0x0000002000588947 */ /* 0x002fec0003800000 */
.L_x_194:
[----:B------:R-:W1:Y:S01]  /*6c50*/  SYNCS.PHASECHK.TRANS64.TRYWAIT P0, [R6+URZ], R5 ;  /* 0x00000005060075a7 */ /* 0x000e62000800017f */
[----:B------:R-:W-:-:S05]  /*6c60*/  VIADD R0, R0, 0x1 ;  /* 0x0000000100007836 */ /* 0x000fca0000000000 */
[----:B------:R-:W-:-:S04]  /*6c70*/  ISETP.NE.AND P1, PT, R0, 0x38, PT ;  /* 0x000000380000780c */ /* 0x000fc80003f25270 */
[----:B------:R-:W-:Y:S02]  /*6c80*/  SEL R2, RZ, 0x1, P1 ;  /* 0x00000001ff027807 */ /* 0x000fe40000800000 */
[----:B------:R-:W-:Y:S02]  /*6c90*/  SEL R0, R0, RZ, P1 ;  /* 0x000000ff00007207 */ /* 0x000fe40000800000 */
[----:B------:R-:W-:-:S03]  /*6ca0*/  LOP3.LUT R13, R13, R2, RZ, 0x3c, !PT ;  /* 0x000000020d0d7212 */ /* 0x000fc600078e3cff */
[----:B0-----:R-:W-:Y:S01]  /*6cb0*/  IMAD R7, R0, 0x8, R3 ;  /* 0x0000000800077824 */ /* 0x001fe200078e0203 */
[----:B------:R-:W-:Y:S01]  /*6cc0*/  SHF.L.U32 R4, R13, 0x1f, RZ ;  /* 0x0000001f0d047819 */ /* 0x000fe200000006ff */
[----:B-1----:R-:W-:Y:S06]  /*6cd0*/  @!P0 BRA `(.L_x_130) ;  /* 0x0000002000488947 */ /* 0x002fec0003800000 */
.L_x_195:
        /* <DEDUP_REMOVED lines=9> */
.L_x_196:
        /* <DEDUP_REMOVED lines=9> */
.L_x_197:
        /* <DEDUP_REMOVED lines=9> */
.L_x_198:
        /* <DEDUP_REMOVED lines=9> */
.L_x_199:
        /* <DEDUP_REMOVED lines=9> */
.L_x_200:
        /* <DEDUP_REMOVED lines=9> */
.L_x_201:
        /* <DEDUP_REMOVED lines=9> */
.L_x_202:
        /* <DEDUP_REMOVED lines=9> */
.L_x_203:
        /* <DEDUP_REMOVED lines=9> */
.L_x_204:
        /* <DEDUP_REMOVED lines=9> */
.L_x_205:
        /* <DEDUP_REMOVED lines=9> */
.L_x_206:
        /* <DEDUP_REMOVED lines=9> */
.L_x_207:
        /* <DEDUP_REMOVED lines=9> */
.L_x_208:
        /* <DEDUP_REMOVED lines=9> */
.L_x_209:
        /* <DEDUP_REMOVED lines=9> */
.L_x_210:
        /* <DEDUP_REMOVED lines=9> */
.L_x_211:
        /* <DEDUP_REMOVED lines=9> */
.L_x_212:
        /* <DEDUP_REMOVED lines=9> */
.L_x_213:
        /* <DEDUP_REMOVED lines=9> */
.L_x_214:
        /* <DEDUP_REMOVED lines=9> */
.L_x_215:
        /* <DEDUP_REMOVED lines=9> */
.L_x_216:
        /* <DEDUP_REMOVED lines=9> */
.L_x_217:
        /* <DEDUP_REMOVED lines=9> */
.L_x_218:
        /* <DEDUP_REMOVED lines=9> */
.L_x_219:
        /* <DEDUP_REMOVED lines=9> */
.L_x_220:
        /* <DEDUP_REMOVED lines=9> */
.L_x_221:
        /* <DEDUP_REMOVED lines=9> */
.L_x_222:
        /* <DEDUP_REMOVED lines=9> */
.L_x_223:
        /* <DEDUP_REMOVED lines=9> */
.L_x_224:
        /* <DEDUP_REMOVED lines=9> */
.L_x_225:
        /* <DEDUP_REMOVED lines=9> */
.L_x_226:
        /* <DEDUP_REMOVED lines=9> */
.L_x_227:
        /* <DEDUP_REMOVED lines=9> */
.L_x_228:
        /* <DEDUP_REMOVED lines=9> */
.L_x_229:
        /* <DEDUP_REMOVED lines=9> */
.L_x_230:
        /* <DEDUP_REMOVED lines=9> */
.L_x_231:
        /* <DEDUP_REMOVED lines=9> */
.L_x_232:
        /* <DEDUP_REMOVED lines=9> */
.L_x_233:
        /* <DEDUP_REMOVED lines=9> */
.L_x_234:
        /* <DEDUP_REMOVED lines=9> */
.L_x_235:
        /* <DEDUP_REMOVED lines=9> */
.L_x_236:
        /* <DEDUP_REMOVED lines=9> */
.L_x_237:
        /* <DEDUP_REMOVED lines=9> */
.L_x_238:
        /* <DEDUP_REMOVED lines=9> */
.L_x_239:
        /* <DEDUP_REMOVED lines=9> */
.L_x_240:
        /* <DEDUP_REMOVED lines=9> */
.L_x_241:
        /* <DEDUP_REMOVED lines=9> */
.L_x_242:
        /* <DEDUP_REMOVED lines=9> */
.L_x_243:
        /* <DEDUP_REMOVED lines=9> */
.L_x_244:
        /* <DEDUP_REMOVED lines=9> */
.L_x_245:
        /* <DEDUP_REMOVED lines=9> */
.L_x_246:
[----:B------:R-:W1:Y:S01]  /*8990*/  SYNCS.PHASECHK.TRANS64.TRYWAIT P0, [R6+URZ], R5 ;  /* 0x00000005060075a7 */ /* 0x000e62000800017f */
[----:B------:R-:W-:-:S05]  /*89a0*/  VIADD R0, R0, 0x1 ;  /* 0x0000000100007836 */ /* 0x000fca0000000000 */
[----:B------:R-:W-:-:S04]  /*89b0*/  ISETP.NE.AND P1, PT, R0, 0x38, PT ;  /* 0x000000380000780c */ /* 0x000fc80003f25270 */
[----:B------:R-:W-:Y:S02]  /*89c0*/  SEL R2, RZ, 0x1, P1 ;  /* 0x00000001ff027807 */ /* 0x000fe40000800000 */
[----:B------:R-:W-:Y:S02]  /*89d0*/  SEL R0, R0, RZ, P1 ;  /* 0x000000ff00007207 */ /* 0x000fe40000800000 */
[----:B------:R-:W-:Y:S01]  /*89e0*/  LOP3.LUT R2, R13, R2, RZ, 0x3c, !PT ;  /* 0x000000020d027212 */ /* 0x000fe200078e3cff */
[----:B-1----:R-:W-:Y:S06]  /*89f0*/  @!P0 BRA `(.L_x_182) ;  /* 0x0000001400108947 */ /* 0x002fec0003800000 */
.L_x_247:
[----:B------:R-:W-:Y:S01]  /*8a00*/  IMAD R3, R0, 0x8, R3 ;  /* 0x0000000800037824 */ /* 0x000fe200078e0203 */
[----:B------:R-:W-:-:S07]  /*8a10*/  SHF.L.U32 R0, R2, 0x1f, RZ ;  /* 0x0000001f02007819 */ /* 0x000fce00000006ff */
.L_x_183:
[----:B--2---:R2:W3:Y:S02]  /*8a20*/  SYNCS.PHASECHK.TRANS64.TRYWAIT P0, [R3+URZ], R0 ;  /* 0x00000000030075a7 */ /* 0x0044e4000800017f */
[----:B---3--:R-:W-:Y:S05]  /*8a30*/  @!P0 NANOSLEEP.SYNCS 0x989680 ;  /* 0x009896800000895d */ /* 0x008fea0003900000 */
[----:B------:R-:W3:Y:S02]  /*8a40*/  @!P0 SYNCS.PHASECHK.TRANS64 P0, [R3+URZ], R0 ;  /* 0x00000000030085a7 */ /* 0x000ee4000800007f */
[----:B---3--:R-:W-:Y:S05]  /*8a50*/  @!P0 BRA `(.L_x_183) ;  /* 0xfffffffc00f08947 */ /* 0x008fea000383ffff */
.L_x_126:
[----:B------:R-:W-:Y:S05]  /*8a60*/  BSYNC B0 ;  /* 0x0000000000007941 */ /* 0x000fea0003800000 */
.L_x_125:
[----:B------:R-:W-:Y:S05]  /*8a70*/  EXIT ;  /* 0x000000000000794d */ /* 0x000fea0003800000 */
.L_x_20:
[----:B0-----:R-:W-:-:S04]  /*8a80*/  IMAD.U32 R17, RZ, RZ, UR15 ;  /* 0x0000000fff117e24 */ /* 0x001fc8000f8e00ff */
[----:B------:R0:W1:Y:S03]  /*8a90*/  SYNCS.PHASECHK.TRANS64.TRYWAIT P0, [R17+URZ+-0x8], R16 ;  /* 0xfffff810110075a7 */ /* 0x000066000800017f */
[----:B-1----:R-:W-:Y:S05]  /*8aa0*/  @!P0 NANOSLEEP.SYNCS 0x989680 ;  /* 0x009896800000895d */ /* 0x002fea0003900000 */
[----:B------:R-:W1:Y:S02]  /*8ab0*/  @!P0 SYNCS.PHASECHK.TRANS64 P0, [R17+URZ+-0x8], R16 ;  /* 0xfffff810110085a7 */ /* 0x000e64000800007f */
[----:B-1----:R-:W-:Y:S05]  /*8ac0*/  @!P0 BRA `(.L_x_20) ;  /* 0xfffffffc00ec8947 */ /* 0x002fea000383ffff */
[----:B------:R-:W-:Y:S05]  /*8ad0*/  BRA `(.L_x_184) ;  /* 0xffffff9000b87947 */ /* 0x000fea000383ffff */
.L_x_25:
[----:B-1----:R-:W-:-:S04]  /*8ae0*/  IMAD.U32 R17, RZ, RZ, UR6 ;  /* 0x00000006ff117e24 */ /* 0x002fc8000f8e00ff */
[----:B------:R1:W4:Y:S03]  /*8af0*/  SYNCS.PHASECHK.TRANS64.TRYWAIT P0, [R17+URZ], R16 ;  /* 0x00000010110075a7 */ /* 0x000326000800017f */
[----:B----4-:R-:W-:Y:S05]  /*8b00*/  @!P0 NANOSLEEP.SYNCS 0x989680 ;  /* 0x009896800000895d */ /* 0x010fea0003900000 */
[----:B------:R-:W4:Y:S02]  /*8b10*/  @!P0 SYNCS.PHASECHK.TRANS64 P0, [R17+URZ], R16 ;  /* 0x00000010110085a7 */ /* 0x000f24000800007f */
[----:B----4-:R-:W-:Y:S05]  /*8b20*/  @!P0 BRA `(.L_x_25) ;  /* 0xfffffffc00ec8947 */ /* 0x010fea000383ffff */
[----:B------:R-:W-:Y:S05]  /*8b30*/  BRA `(.L_x_24) ;  /* 0xffffff9400607947 */ /* 0x000fea000383ffff */
.L_x_31:
[----:B-1----:R-:W-:-:S04]  /*8b40*/  IMAD.U32 R19, RZ, RZ, UR9 ;  /* 0x00000009ff137e24 */ /* 0x002fc8000f8e00ff */
[----:B------:R1:W4:Y:S03]  /*8b50*/  SYNCS.PHASECHK.TRANS64.TRYWAIT P0, [R19+URZ], R18 ;  /* 0x00000012130075a7 */ /* 0x000326000800017f */
[----:B----4-:R-:W-:Y:S05]  /*8b60*/  @!P0 NANOSLEEP.SYNCS 0x989680 ;  /* 0x009896800000895d */ /* 0x010fea0003900000 */
[----:B------:R-:W4:Y:S02]  /*8b70*/  @!P0 SYNCS.PHASECHK.TRANS64 P0, [R19+URZ], R18 ;  /* 0x00000012130085a7 */ /* 0x000f24000800007f */
[----:B----4-:R-:W-:Y:S05]  /*8b80*/  @!P0 BRA `(.L_x_31) ;  /* 0xfffffffc00ec8947 */ /* 0x010fea000383ffff */
[----:B------:R-:W-:Y:S05]  /*8b90*/  BRA `(.L_x_30) ;  /* 0xffffff9800a07947 */ /* 0x000fea000383ffff */
.L_x_39:
[----:B0-----:R-:W-:-:S04]  /*8ba0*/  IMAD.U32 R17, RZ, RZ, UR15 ;  /* 0x0000000fff117e24 */ /* 0x001fc8000f8e00ff */
[----:B------:R0:W1:Y:S03]  /*8bb0*/  SYNCS.PHASECHK.TRANS64.TRYWAIT P0, [R17+URZ+0x8], R16 ;  /* 0x00000810110075a7 */ /* 0x000066000800017f */
[----:B-1----:R-:W-:Y:S05]  /*8bc0*/  @!P0 NANOSLEEP.SYNCS 0x989680 ;  /* 0x009896800000895d */ /* 0x002fea0003900000 */
[----:B------:R-:W1:Y:S02]  /*8bd0*/  @!P0 SYNCS.PHASECHK.TRANS64 P0, [R17+URZ+0x8], R16 ;  /* 0x00000810110085a7 */ /* 0x000e64000800007f */
[----:B-1----:R-:W-:Y:S05]  /*8be0*/  @!P0 BRA `(.L_x_39) ;  /* 0xfffffffc00ec8947 */ /* 0x002fea000383ffff */
[----:B------:R-:W-:Y:S05]  /*8bf0*/  BRA `(.L_x_185) ;  /* 0xffffffa000d87947 */ /* 0x000fea000383ffff */
.L_x_112:
[----:B------:R-:W-:Y:S01]  /*8c00*/  BSSY B1, `(.L_x_186) ;  /* 0x0000006000017945 */ /* 0x000fe20003800000 */
[----:B------:R-:W-:-:S07]  /*8c10*/  IMAD.MOV.U32 R10, RZ, RZ, -0x1 ;  /* 0xffffffffff0a7424 */ /* 0x000fce00078e00ff */
[----:B------:R-:W-:Y:S05]  /*8c20*/  WARPSYNC.COLLECTIVE R10, `(.L_x_187) ;  /* 0x000000000a0c7348 */ /* 0x000fea0003c00000 */
[----:B------:R-:W-:Y:S02]  /*8c30*/  ELECT P1, UR62, PT ;  /* 0x00000000003e782f */ /* 0x000fe40003820000 */
[----:B------:R-:W-:Y:S01]  /*8c40*/  MOV R10, UR62 ;  /* 0x0000003e000a7c02 */ /* 0x000fe20008000f00 */
[----:B------:R-:W-:Y:S10]  /*8c50*/  ENDCOLLECTIVE ;  /* 0x000000000000791b */ /* 0x000ff40003800000 */
.L_x_187:
[----:B------:R-:W-:Y:S05]  /*8c60*/  BSYNC B1 ;  /* 0x0000000000017941 */ /* 0x000fea0003800000 */
.L_x_186:
[----:B------:R-:W-:Y:S05]  /*8c70*/  BRA `(.L_x_188) ;  /* 0xffffffd000b87947 */ /* 0x000fea000383ffff */
.L_x_115:
[----:B-1----:R1:W2:Y:S02]  /*8c80*/  SYNCS.PHASECHK.TRANS64.TRYWAIT P1, [R19+URZ+0x1c0], R10 ;  /* 0x0001c00a130075a7 */ /* 0x0022a4000802017f */
[----:B--2---:R-:W-:Y:S05]  /*8c90*/  @!P1 NANOSLEEP.SYNCS 0x989680 ;  /* 0x009896800000995d */ /* 0x004fea0003900000 */
[----:B------:R-:W2:Y:S02]  /*8ca0*/  @!P1 SYNCS.PHASECHK.TRANS64 P1, [R19+URZ+0x1c0], R10 ;  /* 0x0001c00a130095a7 */ /* 0x000ea4000802007f */
[----:B--2---:R-:W-:Y:S05]  /*8cb0*/  @!P1 BRA `(.L_x_115) ;  /* 0xfffffffc00f09947 */ /* 0x004fea000383ffff */
[----:B------:R-:W-:Y:S05]  /*8cc0*/  BRA `(.L_x_189) ;  /* 0xffffffd000ec7947 */ /* 0x000fea000383ffff */
.L_x_124:
[----:B------:R-:W-:Y:S01]  /*8cd0*/  BSSY B0, `(.L_x_190) ;  /* 0x0000006000007945 */ /* 0x000fe20003800000 */
[----:B------:R-:W-:-:S07]  /*8ce0*/  IMAD.MOV.U32 R10, RZ, RZ, -0x1 ;  /* 0xffffffffff0a7424 */ /* 0x000fce00078e00ff */
[----:B------:R-:W-:Y:S05]  /*8cf0*/  WARPSYNC.COLLECTIVE R10, `(.L_x_191) ;  /* 0x000000000a0c7348 */ /* 0x000fea0003c00000 */
[----:B------:R-:W-:Y:S02]  /*8d00*/  ELECT P1, UR62, PT ;  /* 0x00000000003e782f */ /* 0x000fe40003820000 */
[----:B------:R-:W-:Y:S01]  /*8d10*/  MOV R10, UR62 ;  /* 0x0000003e000a7c02 */ /* 0x000fe20008000f00 */
[----:B------:R-:W-:Y:S10]  /*8d20*/  ENDCOLLECTIVE ;  /* 0x000000000000791b */ /* 0x000ff40003800000 */
.L_x_191:
[----:B------:R-:W-:Y:S05]  /*8d30*/  BSYNC B0 ;  /* 0x0000000000007941 */ /* 0x000fea0003800000 */
.L_x_190:
[----:B------:R-:W-:Y:S01]  /*8d40*/  PLOP3.LUT P0, PT, P1, PT, PT, 0x80, 0x0 ;  /* 0x000000000000781c */ /* 0x000fe20000f0f070 */
[----:B------:R-:W-:-:S12]  /*8d50*/  BRA `(.L_x_192) ;  /* 0xffffffdc00447947 */ /* 0x000fd8000383ffff */
.L_x_128:
[----:B0-----:R0:W1:Y:S02]  /*8d60*/  SYNCS.PHASECHK.TRANS64.TRYWAIT P0, [R5+URZ], R2 ;  /* 0x00000002050075a7 */ /* 0x001064000800017f */
[----:B-1----:R-:W-:Y:S05]  /*8d70*/  @!P0 NANOSLEEP.SYNCS 0x989680 ;  /* 0x009896800000895d */ /* 0x002fea0003900000 */
[----:B------:R-:W1:Y:S02]  /*8d80*/  @!P0 SYNCS.PHASECHK.TRANS64 P0, [R5+URZ], R2 ;  /* 0x00000002050085a7 */ /* 0x000e64000800007f */
[----:B-1----:R-:W-:Y:S05]  /*8d90*/  @!P0 BRA `(.L_x_128) ;  /* 0xfffffffc00f08947 */ /* 0x002fea000383ffff */
[----:B------:R-:W-:Y:S05]  /*8da0*/  BRA `(.L_x_193) ;  /* 0xffffffdc00847947 */ /* 0x000fea000383ffff */
.L_x_129:
[----:B0-----:R0:W1:Y:S02]  /*8db0*/  SYNCS.PHASECHK.TRANS64.TRYWAIT P0, [R7+URZ], R4 ;  /* 0x00000004070075a7 */ /* 0x001064000800017f */
[----:B-1----:R-:W-:Y:S05]  /*8dc0*/  @!P0 NANOSLEEP.SYNCS 0x989680 ;  /* 0x009896800000895d */ /* 0x002fea0003900000 */
[----:B------:R-:W1:Y:S02]  /*8dd0*/  @!P0 SYNCS.PHASECHK.TRANS64 P0, [R7+URZ], R4 ;  /* 0x00000004070085a7 */ /* 0x000e64000800007f */
[----:B-1----:R-:W-:Y:S05]  /*8de0*/  @!P0 BRA `(.L_x_129) ;  /* 0xfffffffc00f08947 */ /* 0x002fea000383ffff */
[----:B------:R-:W-:Y:S05]  /*8df0*/  BRA `(.L_x_194) ;  /* 0xffffffdc00947947 */ /* 0x000fea000383ffff */
.L_x_130:
[----:B0-----:R0:W1:Y:S02]  /*8e00*/  SYNCS.PHASECHK.TRANS64.TRYWAIT P0, [R6+URZ], R5 ;  /* 0x00000005060075a7 */ /* 0x001064000800017f */
[----:B-1----:R-:W-:Y:S05]  /*8e10*/  @!P0 NANOSLEEP.SYNCS 0x989680 ;  /* 0x009896800000895d */ /* 0x002fea0003900000 */
[----:B------:R-:W1:Y:S02]  /*8e20*/  @!P0 SYNCS.PHASECHK.TRANS64 P0, [R6+URZ], R5 ;  /* 0x00000005060085a7 */ /* 0x000e64000800007f */
[----:B-1----:R-:W-:Y:S05]  /*8e30*/  @!P0 BRA `(.L_x_130) ;  /* 0xfffffffc00f08947 */ /* 0x002fea000383ffff */
[----:B------:R-:W-:Y:S05]  /*8e40*/  BRA `(.L_x_195) ;  /* 0xffffffdc00a47947 */ /* 0x000fea000383ffff */
.L_x_131:
[----:B0-----:R0:W1:Y:S02]  /*8e50*/  SYNCS.PHASECHK.TRANS64.TRYWAIT P0, [R7+URZ], R4 ;  /* 0x00000004070075a7 */ /* 0x001064000800017f */
[----:B-1----:R-:W-:Y:S05]  /*8e60*/  @!P0 NANOSLEEP.SYNCS 0x989680 ;  /* 0x009896800000895d */ /* 0x002fea0003900000 */
[----:B------:R-:W1:Y:S02]  /*8e70*/  @!P0 SYNCS.PHASECHK.TRANS64 P0, [R7+URZ], R4 ;  /* 0x00000004070085a7 */ /* 0x000e64000800007f */
[----:B-1----:R-:W-:Y:S05]  /*8e80*/  @!P0 BRA `(.L_x_131) ;  /* 0xfffffffc00f08947 */ /* 0x002fea000383ffff */
[----:B------:R-:W-:Y:S05]  /*8e90*/  BRA `(.L_x_196) ;  /* 0xffffffdc00b47947 */ /* 0x000fea000383ffff */
.L_x_132:
[----:B0-----:R0:W1:Y:S02]  /*8ea0*/  SYNCS.PHASECHK.TRANS64.TRYWAIT P0, [R6+URZ], R5 ;  /* 0x00000005060075a7 */ /* 0x001064000800017f */
[----:B-1----:R-:W-:Y:S05]  /*8eb0*/  @!P0 NANOSLEEP.SYNCS 0x989680 ;  /* 0x009896800000895d */ /* 0x002fea0003900000 */
[----:B------:R-:W1:Y:S02]  /*8ec0*/  @!P0 SYNCS.PHASECHK.TRANS64 P0, [R6+URZ], R5 ;  /* 0x00000005060085a7 */ /* 0x000e64000800007f */
[----:B-1----:R-:W-:Y:S05]  /*8ed0*/  @!P0 BRA `(.L_x_132) ;  /* 0xfffffffc00f08947 */ /* 0x002fea000383ffff */
[----:B------:R-:W-:Y:S05]  /*8ee0*/  BRA `(.L_x_197) ;  /* 0xffffffdc00c47947 */ /* 0x000fea000383ffff */
.L_x_133:
[----:B0-----:R0:W1:Y:S02]  /*8ef0*/  SYNCS.PHASECHK.TRANS64.TRYWAIT P0, [R7+URZ], R4 ;  /* 0x00000004070075a7 */ /* 0x001064000800017f */
[----:B-1----:R-:W-:Y:S05]  /*8f00*/  @!P0 NANOSLEEP.SYNCS 0x989680 ;  /* 0x009896800000895d */ /* 0x002fea0003900000 */
[----:B------:R-:W1:Y:S02]  /*8f10*/  @!P0 SYNCS.PHASECHK.TRANS64 P0, [R7+URZ], R4 ;  /* 0x00000004070085a7 */ /* 0x000e64000800007f */
[----:B-1----:R-:W-:Y:S05]  /*8f20*/  @!P0 BRA `(.L_x_133) ;  /* 0xfffffffc00f08947 */ /* 0x002fea000383ffff */
[----:B------:R-:W-:Y:S05]  /*8f30*/  BRA `(.L_x_198) ;  /* 0xffffffdc00d47947 */ /* 0x000fea000383ffff */
.L_x_134:
[----:B0-----:R0:W1:Y:S02]  /*8f40*/  SYNCS.PHASECHK.TRANS64.TRYWAIT P0, [R6+URZ], R5 ;  /* 0x00000005060075a7 */ /* 0x001064000800017f */
[----:B-1----:R-:W-:Y:S05]  /*8f50*/  @!P0 NANOSLEEP.SYNCS 0x989680 ;  /* 0x009896800000895d */ /* 0x002fea0003900000 */
[----:B------:R-:W1:Y:S02]  /*8f60*/  @!P0 SYNCS.PHASECHK.TRANS64 P0, [R6+URZ], R5 ;  /* 0x00000005060085a7 */ /* 0x000e64000800007f */
[----:B-1----:R-:W-:Y:S05]  /*8f70*/  @!P0 BRA `(.L_x_134) ;  /* 0xfffffffc00f08947 */ /* 0x002fea000383ffff */
[----:B------:R-:W-:Y:S05]  /*8f80*/  BRA `(.L_x_199) ;  /* 0xffffffdc00e47947 */ /* 0x000fea000383ffff */
.L_x_135:
[----:B0-----:R0:W1:Y:S02]  /*8f90*/  SYNCS.PHASECHK.TRANS64.TRYWAIT P0, [R7+URZ], R4 ;  /* 0x00000004070075a7 */ /* 0x001064000800017f */
[----:B-1----:R-:W-:Y:S05]  /*8fa0*/  @!P0 NANOSLEEP.SYNCS 0x989680 ;  /* 0x009896800000895d */ /* 0x002fea0003900000 */
[----:B------:R-:W1:Y:S02]  /*8fb0*/  @!P0 SYNCS.PHASECHK.TRANS64 P0, [R7+URZ], R4 ;  /* 0x00000004070085a7 */ /* 0x000e64000800007f */
[----:B-1----:R-:W-:Y:S05]  /*8fc0*/  @!P0 BRA `(.L_x_135) ;  /* 0xfffffffc00f08947 */ /* 0x002fea000383ffff */
[----:B------:R-:W-:Y:S05]  /*8fd0*/  BRA `(.L_x_200) ;  /* 0xffffffdc00f47947 */ /* 0x000fea000383ffff */
.L_x_136:
[----:B0-----:R0:W1:Y:S02]  /*8fe0*/  SYNCS.PHASECHK.TRANS64.TRYWAIT P0, [R6+URZ], R5 ;  /* 0x00000005060075a7 */ /* 0x001064000800017f */
[----:B-1----:R-:W-:Y:S05]  /*8ff0*/  @!P0 NANOSLEEP.SYNCS 0x989680 ;  /* 0x009896800000895d */ /* 0x002fea0003900000 */
[----:B------:R-:W1:Y:S02]  /*9000*/  @!P0 SYNCS.PHASECHK.TRANS64 P0, [R6+URZ], R5 ;  /* 0x00000005060085a7 */ /* 0x000e64000800007f */
[----:B-1----:R-:W-:Y:S05]  /*9010*/  @!P0 BRA `(.L_x_136) ;  /* 0xfffffffc00f08947 */ /* 0x002fea000383ffff */
[----:B------:R-:W-:Y:S05]  /*9020*/  BRA `(.L_x_201) ;  /* 0xffffffe000047947 */ /* 0x000fea000383ffff */
.L_x_137:
[----:B0-----:R0:W1:Y:S02]  /*9030*/  SYNCS.PHASECHK.TRANS64.TRYWAIT P0, [R7+URZ], R4 ;  /* 0x00000004070075a7 */ /* 0x001064000800017f */
[----:B-1----:R-:W-:Y:S05]  /*9040*/  @!P0 NANOSLEEP.SYNCS 0x989680 ;  /* 0x009896800000895d */ /* 0x002fea0003900000 */
[----:B------:R-:W1:Y:S02]  /*9050*/  @!P0 SYNCS.PHASECHK.TRANS64 P0, [R7+URZ], R4 ;  /* 0x00000004070085a7 */ /* 0x000e64000800007f */
[----:B-1----:R-:W-:Y:S05]  /*9060*/  @!P0 BRA `(.L_x_137) ;  /* 0xfffffffc00f08947 */ /* 0x002fea000383ffff */
[----:B------:R-:W-:Y:S05]  /*9070*/  BRA `(.L_x_202) ;  /* 0xffffffe000147947 */ /* 0x000fea000383ffff */
.L_x_138:
[----:B0-----:R0:W1:Y:S02]  /*9080*/  SYNCS.PHASECHK.TRANS64.TRYWAIT P0, [R6+URZ], R5 ;  /* 0x00000005060075a7 */ /* 0x001064000800017f */
[----:B-1----:R-:W-:Y:S05]  /*9090*/  @!P0 NANOSLEEP.SYNCS 0x989680 ;  /* 0x009896800000895d */ /* 0x002fea0003900000 */
[----:B------:R-:W1:Y:S02]  /*90a0*/  @!P0 SYNCS.PHASECHK.TRANS64 P0, [R6+URZ], R5 ;  /* 0x00000005060085a7 */ /* 0x000e64000800007f */
[----:B-1----:R-:W-:Y:S05]  /*90b0*/  @!P0 BRA `(.L_x_138) ;  /* 0xfffffffc00f08947 */ /* 0x002fea000383ffff */
[----:B------:R-:W-:Y:S05]  /*90c0*/  BRA `(.L_x_203) ;  /* 0xffffffe000247947 */ /* 0x000fea000383ffff */
.L_x_139:
[----:B0-----:R0:W1:Y:S02]  /*90d0*/  SYNCS.PHASECHK.TRANS64.TRYWAIT P0, [R7+URZ], R4 ;  /* 0x00000004070075a7 */ /* 0x001064000800017f */
[----:B-1----:R-:W-:Y:S05]  /*90e0*/  @!P0 NANOSLEEP.SYNCS 0x989680 ;  /* 0x009896800000895d */ /* 0x002fea0003900000 */
[----:B------:R-:W1:Y:S02]  /*90f0*/  @!P0 SYNCS.PHASECHK.TRANS64 P0, [R7+URZ], R4 ;  /* 0x00000004070085a7 */ /* 0x000e64000800007f */
[----:B-1----:R-:W-:Y:S05]  /*9100*/  @!P0 BRA `(.L_x_139) ;  /* 0xfffffffc00f08947 */ /* 0x002fea000383ffff */
[----:B------:R-:W-:Y:S05]  /*9110*/  BRA `(.L_x_204) ;  /* 0xffffffe000347947 */ /* 0x000fea000383ffff */
.L_x_140:
[----:B0-----:R0:W1:Y:S02]  /*9120*/  SYNCS.PHASECHK.TRANS64.TRYWAIT P0, [R6+URZ], R5 ;  /* 0x00000005060075a7 */ /* 0x001064000800017f */
[----:B-1----:R-:W-:Y:S05]  /*9130*/  @!P0 NANOSLEEP.SYNCS 0x989680 ;  /* 0x009896800000895d */ /* 0x002fea0003900000 */
[----:B------:R-:W1:Y:S02]  /*9140*/  @!P0 SYNCS.PHASECHK.TRANS64 P0, [R6+URZ], R5 ;  /* 0x00000005060085a7 */ /* 0x000e64000800007f */
[----:B-1----:R-:W-:Y:S05]  /*9150*/  @!P0 BRA `(.L_x_140) ;  /* 0xfffffffc00f08947 */ /* 0x002fea000383ffff */
[----:B------:R-:W-:Y:S05]  /*9160*/  BRA `(.L_x_205) ;  /* 0xffffffe000447947 */ /* 0x000fea000383ffff */
.L_x_141:
[----:B0-----:R0:W1:Y:S02]  /*9170*/  SYNCS.PHASECHK.TRANS64.TRYWAIT P0, [R7+URZ], R4 ;  /* 0x00000004070075a7 */ /* 0x001064000800017f */
[----:B-1----:R-:W-:Y:S05]  /*9180*/  @!P0 NANOSLEEP.SYNCS 0x989680 ;  /* 0x009896800000895d */ /* 0x002fea0003900000 */
[----:B------:R-:W1:Y:S02]  /*9190*/  @!P0 SYNCS.PHASECHK.TRANS64 P0, [R7+URZ], R4 ;  /* 0x00000004070085a7 */ /* 0x000e64000800007f */
[----:B-1----:R-:W-:Y:S05]  /*91a0*/  @!P0 BRA `(.L_x_141) ;  /* 0xfffffffc00f08947 */ /* 0x002fea000383ffff */
[----:B------:R-:W-:Y:S05]  /*91b0*/  BRA `(.L_x_206) ;  /* 0xffffffe000547947 */ /* 0x000fea000383ffff */
.L_x_142:
[----:B0-----:R0:W1:Y:S02]  /*91c0*/  SYNCS.PHASECHK.TRANS64.TRYWAIT P0, [R6+URZ], R5 ;  /* 0x00000005060075a7 */ /* 0x001064000800017f */
[----:B-1----:R-:W-:Y:S05]  /*91d0*/  @!P0 NANOSLEEP.SYNCS 0x989680 ;  /* 0x009896800000895d */ /* 0x002fea0003900000 */
[----:B------:R-:W1:Y:S02]  /*91e0*/  @!P0 SYNCS.PHASECHK.TRANS64 P0, [R6+URZ], R5 ;  /* 0x00000005060085a7 */ /* 0x000e64000800007f */
[----:B-1----:R-:W-:Y:S05]  /*91f0*/  @!P0 BRA `(.L_x_142) ;  /* 0xfffffffc00f08947 */ /* 0x002fea000383ffff */
[----:B------:R-:W-:Y:S05]  /*9200*/  BRA `(.L_x_207) ;  /* 0xffffffe000647947 */ /* 0x000fea000383ffff */
.L_x_143:
[----:B0-----:R0:W1:Y:S02]  /*9210*/  SYNCS.PHASECHK.TRANS64.TRYWAIT P0, [R7+URZ], R4 ;  /* 0x00000004070075a7 */ /* 0x001064000800017f */
[----:B-1----:R-:W-:Y:S05]  /*9220*/  @!P0 NANOSLEEP.SYNCS 0x989680 ;  /* 0x009896800000895d */ /* 0x002fea0003900000 */
[----:B------:R-:W1:Y:S02]  /*9230*/  @!P0 SYNCS.PHASECHK.TRANS64 P0, [R7+URZ], R4 ;  /* 0x00000004070085a7 */ /* 0x000e64000800007f */
[----:B-1----:R-:W-:Y:S05]  /*9240*/  @!P0 BRA `(.L_x_143) ;  /* 0xfffffffc00f08947 */ /* 0x002fea000383ffff */
[----:B------:R-:W-:Y:S05]  /*9250*/  BRA `(.L_x_208) ;  /* 0xffffffe000747947 */ /* 0x000fea000383ffff */
.L_x_144:
[----:B0-----:R0:W1:Y:S02]  /*9260*/  SYNCS.PHASECHK.TRANS64.TRYWAIT P0, [R6+URZ], R5 ;  /* 0x00000005060075a7 */ /* 0x001064000800017f */
[----:B-1----:R-:W-:Y:S05]  /*9270*/  @!P0 NANOSLEEP.SYNCS 0x989680 ;  /* 0x009896800000895d */ /* 0x002fea0003900000 */
[----:B------:R-:W1:Y:S02]  /*9280*/  @!P0 SYNCS.PHASECHK.TRANS64 P0, [R6+URZ], R5 ;  /* 0x00000005060085a7 */ /* 0x000e64000800007f */
[----:B-1----:R-:W-:Y:S05]  /*9290*/  @!P0 BRA `(.L_x_144) ;  /* 0xfffffffc00f08947 */ /* 0x002fea000383ffff */
[----:B------:R-:W-:Y:S05]  /*92a0*/  BRA `(.L_x_209) ;  /* 0xffffffe000847947 */ /* 0x000fea000383ffff */
.L_x_145:
[----:B0-----:R0:W1:Y:S02]  /*92b0*/  SYNCS.PHASECHK.TRANS64.TRYWAIT P0, [R7+URZ], R4 ;  /* 0x00000004070075a7 */ /* 0x001064000800017f */
[----:B-1----:R-:W-:Y:S05]  /*92c0*/  @!P0 NANOSLEEP.SYNCS 0x989680 ;  /* 0x009896800000895d */ /* 0x002fea0003900000 */
[----:B------:R-:W1:Y:S02]  /*92d0*/  @!P0 SYNCS.PHASECHK.TRANS64 P0, [R7+URZ], R4 ;  /* 0x00000004070085a7 */ /* 0x000e64000800007f */
[----:B-1----:R-:W-:Y:S05]  /*92e0*/  @!P0 BRA `(.L_x_145) ;  /* 0xfffffffc00f08947 */ /* 0x002fea000383ffff */
[----:B------:R-:W-:Y:S05]  /*92f0*/  BRA `(.L_x_210) ;  /* 0xffffffe000947947 */ /* 0x000fea000383ffff */
.L_x_146:
[----:B0-----:R0:W1:Y:S02]  /*9300*/  SYNCS.PHASECHK.TRANS64.TRYWAIT P0, [R6+URZ], R5 ;  /* 0x00000005060075a7 */ /* 0x001064000800017f */
[----:B-1----:R-:W-:Y:S05]  /*9310*/  @!P0 NANOSLEEP.SYNCS 0x989680 ;  /* 0x009896800000895d */ /* 0x002fea0003900000 */
[----:B------:R-:W1:Y:S02]  /*9320*/  @!P0 SYNCS.PHASECHK.TRANS64 P0, [R6+URZ], R5 ;  /* 0x00000005060085a7 */ /* 0x000e64000800007f */
[----:B-1----:R-:W-:Y:S05]  /*9330*/  @!P0 BRA `(.L_x_146) ;  /* 0xfffffffc00f08947 */ /* 0x002fea000383ffff */
[----:B------:R-:W-:Y:S05]  /*9340*/  BRA `(.L_x_211) ;  /* 0xffffffe000a47947 */ /* 0x000fea000383ffff */
.L_x_147:
[----:B0-----:R0:W1:Y:S02]  /*9350*/  SYNCS.PHASECHK.TRANS64.TRYWAIT P0, [R7+URZ], R4 ;  /* 0x00000004070075a7 */ /* 0x001064000800017f */
[----:B-1----:R-:W-:Y:S05]  /*9360*/  @!P0 NANOSLEEP.SYNCS 0x989680 ;  /* 0x009896800000895d */ /* 0x002fea0003900000 */
[----:B------:R-:W1:Y:S02]  /*9370*/  @!P0 SYNCS.PHASECHK.TRANS64 P0, [R7+URZ], R4 ;  /* 0x00000004070085a7 */ /* 0x000e64000800007f */
[----:B-1----:R-:W-:Y:S05]  /*9380*/  @!P0 BRA `(.L_x_147) ;  /* 0xfffffffc00f08947 */ /* 0x002fea000383ffff */
[----:B------:R-:W-:Y:S05]  /*9390*/  BRA `(.L_x_212) ;  /* 0xffffffe000b47947 */ /* 0x000fea000383ffff */
.L_x_148:
[----:B0-----:R0:W1:Y:S02]  /*93a0*/  SYNCS.PHASECHK.TRANS64.TRYWAIT P0, [R6+URZ], R5 ;  /* 0x00000005060075a7 */ /* 0x001064000800017f */
[----:B-1----:R-:W-:Y:S05]  /*93b0*/  @!P0 NANOSLEEP.SYNCS 0x989680 ;  /* 0x009896800000895d */ /* 0x002fea0003900000 */
[----:B------:R-:W1:Y:S02]  /*93c0*/  @!P0 SYNCS.PHASECHK.TRANS64 P0, [R6+URZ], R5 ;  /* 0x00000005060085a7 */ /* 0x000e64000800007f */
[----:B-1----:R-:W-:Y:S05]  /*93d0*/  @!P0 BRA `(.L_x_148) ;  /* 0xfffffffc00f08947 */ /* 0x002fea000383ffff */
[----:B------:R-:W-:Y:S05]  /*93e0*/  BRA `(.L_x_213) ;  /* 0xffffffe000c47947 */ /* 0x000fea000383ffff */
.L_x_149:
[----:B0-----:R0:W1:Y:S02]  /*93f0*/  SYNCS.PHASECHK.TRANS64.TRYWAIT P0, [R7+URZ], R4 ;  /* 0x00000004070075a7 */ /* 0x001064000800017f */
[----:B-1----:R-:W-:Y:S05]  /*9400*/  @!P0 NANOSLEEP.SYNCS 0x989680 ;  /* 0x009896800000895d */ /* 0x002fea0003900000 */
[----:B------:R-:W1:Y:S02]  /*9410*/  @!P0 SYNCS.PHASECHK.TRANS64 P0, [R7+URZ], R4 ;  /* 0x00000004070085a7 */ /* 0x000e64000800007f */
[----:B-1----:R-:W-:Y:S05]  /*9420*/  @!P0 BRA `(.L_x_149) ;  /* 0xfffffffc00f08947 */ /* 0x002fea000383ffff */
[----:B------:R-:W-:Y:S05]  /*9430*/  BRA `(.L_x_214) ;  /* 0xffffffe000d47947 */ /* 0x000fea000383ffff */
.L_x_150:
[----:B0-----:R0:W1:Y:S02]  /*9440*/  SYNCS.PHASECHK.TRANS64.TRYWAIT P0, [R6+URZ], R5 ;  /* 0x00000005060075a7 */ /* 0x001064000800017f */
[----:B-1----:R-:W-:Y:S05]  /*9450*/  @!P0 NANOSLEEP.SYNCS 0x989680 ;  /* 0x009896800000895d */ /* 0x002fea0003900000 */
[----:B------:R-:W1:Y:S02]  /*9460*/  @!P0 SYNCS.PHASECHK.TRANS64 P0, [R6+URZ], R5 ;  /* 0x00000005060085a7 */ /* 0x000e64000800007f */
[----:B-1----:R-:W-:Y:S05]  /*9470*/  @!P0 BRA `(.L_x_150) ;  /* 0xfffffffc00f08947 */ /* 0x002fea000383ffff */
[----:B------:R-:W-:Y:S05]  /*9480*/  BRA `(.L_x_215) ;  /* 0xffffffe000e47947 */ /* 0x000fea000383ffff */
.L_x_151:
[----:B0-----:R0:W1:Y:S02]  /*9490*/  SYNCS.PHASECHK.TRANS64.TRYWAIT P0, [R7+URZ], R4 ;  /* 0x00000004070075a7 */ /* 0x001064000800017f */
[----:B-1----:R-:W-:Y:S05]  /*94a0*/  @!P0 NANOSLEEP.SYNCS 0x989680 ;  /* 0x009896800000895d */ /* 0x002fea0003900000 */
[----:B------:R-:W1:Y:S02]  /*94b0*/  @!P0 SYNCS.PHASECHK.TRANS64 P0, [R7+URZ], R4 ;  /* 0x00000004070085a7 */ /* 0x000e64000800007f */
[----:B-1----:R-:W-:Y:S05]  /*94c0*/  @!P0 BRA `(.L_x_151) ;  /* 0xfffffffc00f08947 */ /* 0x002fea000383ffff */
[----:B------:R-:W-:Y:S05]  /*94d0*/  BRA `(.L_x_216) ;  /* 0xffffffe000f47947 */ /* 0x000fea000383ffff */
.L_x_152:
[----:B0-----:R0:W1:Y:S02]  /*94e0*/  SYNCS.PHASECHK.TRANS64.TRYWAIT P0, [R6+URZ], R5 ;  /* 0x00000005060075a7 */ /* 0x001064000800017f */
[----:B-1----:R-:W-:Y:S05]  /*94f0*/  @!P0 NANOSLEEP.SYNCS 0x989680 ;  /* 0x009896800000895d */ /* 0x002fea0003900000 */
[----:B------:R-:W1:Y:S02]  /*9500*/  @!P0 SYNCS.PHASECHK.TRANS64 P0, [R6+URZ], R5 ;  /* 0x00000005060085a7 */ /* 0x000e64000800007f */
[----:B-1----:R-:W-:Y:S05]  /*9510*/  @!P0 BRA `(.L_x_152) ;  /* 0xfffffffc00f08947 */ /* 0x002fea000383ffff */
[----:B------:R-:W-:Y:S05]  /*9520*/  BRA `(.L_x_217) ;  /* 0xffffffe400047947 */ /* 0x000fea000383ffff */
.L_x_153:
[----:B0-----:R0:W1:Y:S02]  /*9530*/  SYNCS.PHASECHK.TRANS64.TRYWAIT P0, [R7+URZ], R4 ;  /* 0x00000004070075a7 */ /* 0x001064000800017f */
[----:B-1----:R-:W-:Y:S05]  /*9540*/  @!P0 NANOSLEEP.SYNCS 0x989680 ;  /* 0x009896800000895d */ /* 0x002fea0003900000 */
[----:B------:R-:W1:Y:S02]  /*9550*/  @!P0 SYNCS.PHASECHK.TRANS64 P0, [R7+URZ], R4 ;  /* 0x00000004070085a7 */ /* 0x000e64000800007f */
[----:B-1----:R-:W-:Y:S05]  /*9560*/  @!P0 BRA `(.L_x_153) ;  /* 0xfffffffc00f08947 */ /* 0x002fea000383ffff */
[----:B------:R-:W-:Y:S05]  /*9570*/  BRA `(.L_x_218) ;  /* 0xffffffe400147947 */ /* 0x000fea000383ffff */
.L_x_154:
[----:B0-----:R0:W1:Y:S02]  /*9580*/  SYNCS.PHASECHK.TRANS64.TRYWAIT P0, [R6+URZ], R5 ;  /* 0x00000005060075a7 */ /* 0x001064000800017f */
[----:B-1----:R-:W-:Y:S05]  /*9590*/  @!P0 NANOSLEEP.SYNCS 0x989680 ;  /* 0x009896800000895d */ /* 0x002fea0003900000 */
[----:B------:R-:W1:Y:S02]  /*95a0*/  @!P0 SYNCS.PHASECHK.TRANS64 P0, [R6+URZ], R5 ;  /* 0x00000005060085a7 */ /* 0x000e64000800007f */
[----:B-1----:R-:W-:Y:S05]  /*95b0*/  @!P0 BRA `(.L_x_154) ;  /* 0xfffffffc00f08947 */ /* 0x002fea000383ffff */
[----:B------:R-:W-:Y:S05]  /*95c0*/  BRA `(.L_x_219) ;  /* 0xffffffe400247947 */ /* 0x000fea000383ffff */
.L_x_155:
[----:B0-----:R0:W1:Y:S02]  /*95d0*/  SYNCS.PHASECHK.TRANS64.TRYWAIT P0, [R7+URZ], R4 ;  /* 0x00000004070075a7 */ /* 0x001064000800017f */
[----:B-1----:R-:W-:Y:S05]  /*95e0*/  @!P0 NANOSLEEP.SYNCS 0x989680 ;  /* 0x009896800000895d */ /* 0x002fea0003900000 */
[----:B------:R-:W1:Y:S02]  /*95f0*/  @!P0 SYNCS.PHASECHK.TRANS64 P0, [R7+URZ], R4 ;  /* 0x00000004070085a7 */ /* 0x000e64000800007f */
[----:B-1----:R-:W-:Y:S05]  /*9600*/  @!P0 BRA `(.L_x_155) ;  /* 0xfffffffc00f08947 */ /* 0x002fea000383ffff */
[----:B------:R-:W-:Y:S05]  /*9610*/  BRA `(.L_x_220) ;  /* 0xffffffe400347947 */ /* 0x000fea000383ffff */
.L_x_156:
[----:B0-----:R0:W1:Y:S02]  /*9620*/  SYNCS.PHASECHK.TRANS64.TRYWAIT P0, [R6+URZ], R5 ;  /* 0x00000005060075a7 */ /* 0x001064000800017f */
[----:B-1----:R-:W-:Y:S05]  /*9630*/  @!P0 NANOSLEEP.SYNCS 0x989680 ;  /* 0x009896800000895d */ /* 0x002fea0003900000 */
[----:B------:R-:W1:Y:S02]  /*9640*/  @!P0 SYNCS.PHASECHK.TRANS64 P0, [R6+URZ], R5 ;  /* 0x00000005060085a7 */ /* 0x000e64000800007f */
[----:B-1----:R-:W-:Y:S05]  /*9650*/  @!P0 BRA `(.L_x_156) ;  /* 0xfffffffc00f08947 */ /* 0x002fea000383ffff */
[----:B------:R-:W-:Y:S05]  /*9660*/  BRA `(.L_x_221) ;  /* 0xffffffe400447947 */ /* 0x000fea000383ffff */
.L_x_157:
[----:B0-----:R0:W1:Y:S02]  /*9670*/  SYNCS.PHASECHK.TRANS64.TRYWAIT P0, [R7+URZ], R4 ;  /* 0x00000004070075a7 */ /* 0x001064000800017f */
[----:B-1----:R-:W-:Y:S05]  /*9680*/  @!P0 NANOSLEEP.SYNCS 0x989680 ;  /* 0x009896800000895d */ /* 0x002fea0003900000 */
[----:B------:R-:W1:Y:S02]  /*9690*/  @!P0 SYNCS.PHASECHK.TRANS64 P0, [R7+URZ], R4 ;  /* 0x00000004070085a7 */ /* 0x000e64000800007f */
[----:B-1----:R-:W-:Y:S05]  /*96a0*/  @!P0 BRA `(.L_x_157) ;  /* 0xfffffffc00f08947 */ /* 0x002fea000383ffff */
[----:B------:R-:W-:Y:S05]  /*96b0*/  BRA `(.L_x_222) ;  /* 0xffffffe400547947 */ /* 0x000fea000383ffff */
.L_x_158:
[----:B0-----:R0:W1:Y:S02]  /*96c0*/  SYNCS.PHASECHK.TRANS64.TRYWAIT P0, [R6+URZ], R5 ;  /* 0x00000005060075a7 */ /* 0x001064000800017f */
[----:B-1----:R-:W-:Y:S05]  /*96d0*/  @!P0 NANOSLEEP.SYNCS 0x989680 ;  /* 0x009896800000895d */ /* 0x002fea0003900000 */
[----:B------:R-:W1:Y:S02]  /*96e0*/  @!P0 SYNCS.PHASECHK.TRANS64 P0, [R6+URZ], R5 ;  /* 0x00000005060085a7 */ /* 0x000e64000800007f */
[----:B-1----:R-:W-:Y:S05]  /*96f0*/  @!P0 BRA `(.L_x_158) ;  /* 0xfffffffc00f08947 */ /* 0x002fea000383ffff */
[----:B------:R-:W-:Y:S05]  /*9700*/  BRA `(.L_x_223) ;  /* 0xffffffe400647947 */ /* 0x000fea000383ffff */
.L_x_159:
[----:B0-----:R0:W1:Y:S02]  /*9710*/  SYNCS.PHASECHK.TRANS64.TRYWAIT P0, [R7+URZ], R4 ;  /* 0x00000004070075a7 */ /* 0x001064000800017f */
[----:B-1----:R-:W-:Y:S05]  /*9720*/  @!P0 NANOSLEEP.SYNCS 0x989680 ;  /* 0x009896800000895d */ /* 0x002fea0003900000 */
[----:B------:R-:W1:Y:S02]  /*9730*/  @!P0 SYNCS.PHASECHK.TRANS64 P0, [R7+URZ], R4 ;  /* 0x00000004070085a7 */ /* 0x000e64000800007f */
[----:B-1----:R-:W-:Y:S05]  /*9740*/  @!P0 BRA `(.L_x_159) ;  /* 0xfffffffc00f08947 */ /* 0x002fea000383ffff */
[----:B------:R-:W-:Y:S05]  /*9750*/  BRA `(.L_x_224) ;  /* 0xffffffe400747947 */ /* 0x000fea000383ffff */
.L_x_160:
[----:B0-----:R0:W1:Y:S02]  /*9760*/  SYNCS.PHASECHK.TRANS64.TRYWAIT P0, [R6+URZ], R5 ;  /* 0x00000005060075a7 */ /* 0x001064000800017f */
[----:B-1----:R-:W-:Y:S05]  /*9770*/  @!P0 NANOSLEEP.SYNCS 0x989680 ;  /* 0x009896800000895d */ /* 0x002fea0003900000 */
[----:B------:R-:W1:Y:S02]  /*9780*/  @!P0 SYNCS.PHASECHK.TRANS64 P0, [R6+URZ], R5 ;  /* 0x00000005060085a7 */ /* 0x000e64000800007f */
[----:B-1----:R-:W-:Y:S05]  /*9790*/  @!P0 BRA `(.L_x_160) ;  /* 0xfffffffc00f08947 */ /* 0x002fea000383ffff */
[----:B------:R-:W-:Y:S05]  /*97a0*/  BRA `(.L_x_225) ;  /* 0xffffffe400847947 */ /* 0x000fea000383ffff */
.L_x_161:
[----:B0-----:R0:W1:Y:S02]  /*97b0*/  SYNCS.PHASECHK.TRANS64.TRYWAIT P0, [R7+URZ], R4 ;  /* 0x00000004070075a7 */ /* 0x001064000800017f */
[----:B-1----:R-:W-:Y:S05]  /*97c0*/  @!P0 NANOSLEEP.SYNCS 0x989680 ;  /* 0x009896800000895d */ /* 0x002fea0003900000 */
[----:B------:R-:W1:Y:S02]  /*97d0*/  @!P0 SYNCS.PHASECHK.TRANS64 P0, [R7+URZ], R4 ;  /* 0x00000004070085a7 */ /* 0x000e64000800007f */
[----:B-1----:R-:W-:Y:S05]  /*97e0*/  @!P0 BRA `(.L_x_161) ;  /* 0xfffffffc00f08947 */ /* 0x002fea000383ffff */
[----:B------:R-:W-:Y:S05]  /*97f0*/  BRA `(.L_x_226) ;  /* 0xffffffe400947947 */ /* 0x000fea000383ffff */
.L_x_162:
[----:B0-----:R0:W1:Y:S02]  /*9800*/  SYNCS.PHASECHK.TRANS64.TRYWAIT P0, [R6+URZ], R5 ;  /* 0x00000005060075a7 */ /* 0x001064000800017f */
[----:B-1----:R-:W-:Y:S05]  /*9810*/  @!P0 NANOSLEEP.SYNCS 0x989680 ;  /* 0x009896800000895d */ /* 0x002fea0003900000 */
[----:B------:R-:W1:Y:S02]  /*9820*/  @!P0 SYNCS.PHASECHK.TRANS64 P0, [R6+URZ], R5 ;  /* 0x00000005060085a7 */ /* 0x000e64000800007f */
[----:B-1----:R-:W-:Y:S05]  /*9830*/  @!P0 BRA `(.L_x_162) ;  /* 0xfffffffc00f08947 */ /* 0x002fea000383ffff */
[----:B------:R-:W-:Y:S05]  /*9840*/  BRA `(.L_x_227) ;  /* 0xffffffe400a47947 */ /* 0x000fea000383ffff */
.L_x_163:
[----:B0-----:R0:W1:Y:S02]  /*9850*/  SYNCS.PHASECHK.TRANS64.TRYWAIT P0, [R7+URZ], R4 ;  /* 0x00000004070075a7 */ /* 0x001064000800017f */
[----:B-1----:R-:W-:Y:S05]  /*9860*/  @!P0 NANOSLEEP.SYNCS 0x989680 ;  /* 0x009896800000895d */ /* 0x002fea0003900000 */
[----:B------:R-:W1:Y:S02]  /*9870*/  @!P0 SYNCS.PHASECHK.TRANS64 P0, [R7+URZ], R4 ;  /* 0x00000004070085a7 */ /* 0x000e64000800007f */
[----:B-1----:R-:W-:Y:S05]  /*9880*/  @!P0 BRA `(.L_x_163) ;  /* 0xfffffffc00f08947 */ /* 0x002fea000383ffff */
[----:B------:R-:W-:Y:S05]  /*9890*/  BRA `(.L_x_228) ;  /* 0xffffffe400b47947 */ /* 0x000fea000383ffff */
.L_x_164:
[----:B0-----:R0:W1:Y:S02]  /*98a0*/  SYNCS.PHASECHK.TRANS64.TRYWAIT P0, [R6+URZ], R5 ;  /* 0x00000005060075a7 */ /* 0x001064000800017f */
[----:B-1----:R-:W-:Y:S05]  /*98b0*/  @!P0 NANOSLEEP.SYNCS 0x989680 ;  /* 0x009896800000895d */ /* 0x002fea0003900000 */
[----:B------:R-:W1:Y:S02]  /*98c0*/  @!P0 SYNCS.PHASECHK.TRANS64 P0, [R6+URZ], R5 ;  /* 0x00000005060085a7 */ /* 0x000e64000800007f */
[----:B-1----:R-:W-:Y:S05]  /*98d0*/  @!P0 BRA `(.L_x_164) ;  /* 0xfffffffc00f08947 */ /* 0x002fea000383ffff */
[----:B------:R-:W-:Y:S05]  /*98e0*/  BRA `(.L_x_229) ;  /* 0xffffffe400c47947 */ /* 0x000fea000383ffff */
.L_x_165:
[----:B0-----:R0:W1:Y:S02]  /*98f0*/  SYNCS.PHASECHK.TRANS64.TRYWAIT P0, [R7+URZ], R4 ;  /* 0x00000004070075a7 */ /* 0x001064000800017f */
[----:B-1----:R-:W-:Y:S05]  /*9900*/  @!P0 NANOSLEEP.SYNCS 0x989680 ;  /* 0x009896800000895d */ /* 0x002fea0003900000 */
[----:B------:R-:W1:Y:S02]  /*9910*/  @!P0 SYNCS.PHASECHK.TRANS64 P0, [R7+URZ], R4 ;  /* 0x00000004070085a7 */ /* 0x000e64000800007f */
[----:B-1----:R-:W-:Y:S05]  /*9920*/  @!P0 BRA `(.L_x_165) ;  /* 0xfffffffc00f08947 */ /* 0x002fea000383ffff */
[----:B------:R-:W-:Y:S05]  /*9930*/  BRA `(.L_x_230) ;  /* 0xffffffe400d47947 */ /* 0x000fea000383ffff */
.L_x_166:
[----:B0-----:R0:W1:Y:S02]  /*9940*/  SYNCS.PHASECHK.TRANS64.TRYWAIT P0, [R6+URZ], R5 ;  /* 0x00000005060075a7 */ /* 0x001064000800017f */
[----:B-1----:R-:W-:Y:S05]  /*9950*/  @!P0 NANOSLEEP.SYNCS 0x989680 ;  /* 0x009896800000895d */ /* 0x002fea0003900000 */
[----:B------:R-:W1:Y:S02]  /*9960*/  @!P0 SYNCS.PHASECHK.TRANS64 P0, [R6+URZ], R5 ;  /* 0x00000005060085a7 */ /* 0x000e64000800007f */
[----:B-1----:R-:W-:Y:S05]  /*9970*/  @!P0 BRA `(.L_x_166) ;  /* 0xfffffffc00f08947 */ /* 0x002fea000383ffff */
[----:B------:R-:W-:Y:S05]  /*9980*/  BRA `(.L_x_231) ;  /* 0xffffffe400e47947 */ /* 0x000fea000383ffff */
.L_x_167:
[----:B0-----:R0:W1:Y:S02]  /*9990*/  SYNCS.PHASECHK.TRANS64.TRYWAIT P0, [R7+URZ], R4 ;  /* 0x00000004070075a7 */ /* 0x001064000800017f */
[----:B-1----:R-:W-:Y:S05]  /*99a0*/  @!P0 NANOSLEEP.SYNCS 0x989680 ;  /* 0x009896800000895d */ /* 0x002fea0003900000 */
[----:B------:R-:W1:Y:S02]  /*99b0*/  @!P0 SYNCS.PHASECHK.TRANS64 P0, [R7+URZ], R4 ;  /* 0x00000004070085a7 */ /* 0x000e64000800007f */
[----:B-1----:R-:W-:Y:S05]  /*99c0*/  @!P0 BRA `(.L_x_167) ;  /* 0xfffffffc00f08947 */ /* 0x002fea000383ffff */
[----:B------:R-:W-:Y:S05]  /*99d0*/  BRA `(.L_x_232) ;  /* 0xffffffe400f47947 */ /* 0x000fea000383ffff */
.L_x_168:
[----:B0-----:R0:W1:Y:S02]  /*99e0*/  SYNCS.PHASECHK.TRANS64.TRYWAIT P0, [R6+URZ], R5 ;  /* 0x00000005060075a7 */ /* 0x001064000800017f */
[----:B-1----:R-:W-:Y:S05]  /*99f0*/  @!P0 NANOSLEEP.SYNCS 0x989680 ;  /* 0x009896800000895d */ /* 0x002fea0003900000 */
[----:B------:R-:W1:Y:S02]  /*9a00*/  @!P0 SYNCS.PHASECHK.TRANS64 P0, [R6+URZ], R5 ;  /* 0x00000005060085a7 */ /* 0x000e64000800007f */
[----:B-1----:R-:W-:Y:S05]  /*9a10*/  @!P0 BRA `(.L_x_168) ;  /* 0xfffffffc00f08947 */ /* 0x002fea000383ffff */
[----:B------:R-:W-:Y:S05]  /*9a20*/  BRA `(.L_x_233) ;  /* 0xffffffe800047947 */ /* 0x000fea000383ffff */
.L_x_169:
[----:B0-----:R0:W1:Y:S02]  /*9a30*/  SYNCS.PHASECHK.TRANS64.TRYWAIT P0, [R7+URZ], R4 ;  /* 0x00000004070075a7 */ /* 0x001064000800017f */
[----:B-1----:R-:W-:Y:S05]  /*9a40*/  @!P0 NANOSLEEP.SYNCS 0x989680 ;  /* 0x009896800000895d */ /* 0x002fea0003900000 */
[----:B------:R-:W1:Y:S02]  /*9a50*/  @!P0 SYNCS.PHASECHK.TRANS64 P0, [R7+URZ], R4 ;  /* 0x00000004070085a7 */ /* 0x000e64000800007f */
[----:B-1----:R-:W-:Y:S05]  /*9a60*/  @!P0 BRA `(.L_x_169) ;  /* 0xfffffffc00f08947 */ /* 0x002fea000383ffff */
[----:B------:R-:W-:Y:S05]  /*9a70*/  BRA `(.L_x_234) ;  /* 0xffffffe800147947 */ /* 0x000fea000383ffff */
.L_x_170:
[----:B0-----:R0:W1:Y:S02]  /*9a80*/  SYNCS.PHASECHK.TRANS64.TRYWAIT P0, [R6+URZ], R5 ;  /* 0x00000005060075a7 */ /* 0x001064000800017f */
[----:B-1----:R-:W-:Y:S05]  /*9a90*/  @!P0 NANOSLEEP.SYNCS 0x989680 ;  /* 0x009896800000895d */ /* 0x002fea0003900000 */
[----:B------:R-:W1:Y:S02]  /*9aa0*/  @!P0 SYNCS.PHASECHK.TRANS64 P0, [R6+URZ], R5 ;  /* 0x00000005060085a7 */ /* 0x000e64000800007f */
[----:B-1----:R-:W-:Y:S05]  /*9ab0*/  @!P0 BRA `(.L_x_170) ;  /* 0xfffffffc00f08947 */ /* 0x002fea000383ffff */
[----:B------:R-:W-:Y:S05]  /*9ac0*/  BRA `(.L_x_235) ;  /* 0xffffffe800247947 */ /* 0x000fea000383ffff */
.L_x_171:
[----:B0-----:R0:W1:Y:S02]  /*9ad0*/  SYNCS.PHASECHK.TRANS64.TRYWAIT P0, [R7+URZ], R4 ;  /* 0x00000004070075a7 */ /* 0x001064000800017f */
[----:B-1----:R-:W-:Y:S05]  /*9ae0*/  @!P0 NANOSLEEP.SYNCS 0x989680 ;  /* 0x009896800000895d */ /* 0x002fea0003900000 */
[----:B------:R-:W1:Y:S02]  /*9af0*/  @!P0 SYNCS.PHASECHK.TRANS64 P0, [R7+URZ], R4 ;  /* 0x00000004070085a7 */ /* 0x000e64000800007f */
[----:B-1----:R-:W-:Y:S05]  /*9b00*/  @!P0 BRA `(.L_x_171) ;  /* 0xfffffffc00f08947 */ /* 0x002fea000383ffff */
[----:B------:R-:W-:Y:S05]  /*9b10*/  BRA `(.L_x_236) ;  /* 0xffffffe800347947 */ /* 0x000fea000383ffff */
.L_x_172:
[----:B0-----:R0:W1:Y:S02]  /*9b20*/  SYNCS.PHASECHK.TRANS64.TRYWAIT P0, [R6+URZ], R5 ;  /* 0x00000005060075a7 */ /* 0x001064000800017f */
[----:B-1----:R-:W-:Y:S05]  /*9b30*/  @!P0 NANOSLEEP.SYNCS 0x989680 ;  /* 0x009896800000895d */ /* 0x002fea0003900000 */
[----:B------:R-:W1:Y:S02]  /*9b40*/  @!P0 SYNCS.PHASECHK.TRANS64 P0, [R6+URZ], R5 ;  /* 0x00000005060085a7 */ /* 0x000e64000800007f */
[----:B-1----:R-:W-:Y:S05]  /*9b50*/  @!P0 BRA `(.L_x_172) ;  /* 0xfffffffc00f08947 */ /* 0x002fea000383ffff */
[----:B------:R-:W-:Y:S05]  /*9b60*/  BRA `(.L_x_237) ;  /* 0xffffffe800447947 */ /* 0x000fea000383ffff */
.L_x_173:
[----:B0-----:R0:W1:Y:S02]  /*9b70*/  SYNCS.PHASECHK.TRANS64.TRYWAIT P0, [R7+URZ], R4 ;  /* 0x00000004070075a7 */ /* 0x001064000800017f */
[----:B-1----:R-:W-:Y:S05]  /*9b80*/  @!P0 NANOSLEEP.SYNCS 0x989680 ;  /* 0x009896800000895d */ /* 0x002fea0003900000 */
[----:B------:R-:W1:Y:S02]  /*9b90*/  @!P0 SYNCS.PHASECHK.TRANS64 P0, [R7+URZ], R4 ;  /* 0x00000004070085a7 */ /* 0x000e64000800007f */
[----:B-1----:R-:W-:Y:S05]  /*9ba0*/  @!P0 BRA `(.L_x_173) ;  /* 0xfffffffc00f08947 */ /* 0x002fea000383ffff */
[----:B------:R-:W-:Y:S05]  /*9bb0*/  BRA `(.L_x_238) ;  /* 0xffffffe800547947 */ /* 0x000fea000383ffff */
.L_x_174:
[----:B0-----:R0:W1:Y:S02]  /*9bc0*/  SYNCS.PHASECHK.TRANS64.TRYWAIT P0, [R6+URZ], R5 ;  /* 0x00000005060075a7 */ /* 0x001064000800017f */
[----:B-1----:R-:W-:Y:S05]  /*9bd0*/  @!P0 NANOSLEEP.SYNCS 0x989680 ;  /* 0x009896800000895d */ /* 0x002fea0003900000 */
[----:B------:R-:W1:Y:S02]  /*9be0*/  @!P0 SYNCS.PHASECHK.TRANS64 P0, [R6+URZ], R5 ;  /* 0x00000005060085a7 */ /* 0x000e64000800007f */
[----:B-1----:R-:W-:Y:S05]  /*9bf0*/  @!P0 BRA `(.L_x_174) ;  /* 0xfffffffc00f08947 */ /* 0x002fea000383ffff */
[----:B------:R-:W-:Y:S05]  /*9c00*/  BRA `(.L_x_239) ;  /* 0xffffffe800647947 */ /* 0x000fea000383ffff */
.L_x_175:
[----:B0-----:R0:W1:Y:S02]  /*9c10*/  SYNCS.PHASECHK.TRANS64.TRYWAIT P0, [R7+URZ], R4 ;  /* 0x00000004070075a7 */ /* 0x001064000800017f */
[----:B-1----:R-:W-:Y:S05]  /*9c20*/  @!P0 NANOSLEEP.SYNCS 0x989680 ;  /* 0x009896800000895d */ /* 0x002fea0003900000 */
[----:B------:R-:W1:Y:S02]  /*9c30*/  @!P0 SYNCS.PHASECHK.TRANS64 P0, [R7+URZ], R4 ;  /* 0x00000004070085a7 */ /* 0x000e64000800007f */
[----:B-1----:R-:W-:Y:S05]  /*9c40*/  @!P0 BRA `(.L_x_175) ;  /* 0xfffffffc00f08947 */ /* 0x002fea000383ffff */
[----:B------:R-:W-:Y:S05]  /*9c50*/  BRA `(.L_x_240) ;  /* 0xffffffe800747947 */ /* 0x000fea000383ffff */
.L_x_176:
[----:B0-----:R0:W1:Y:S02]  /*9c60*/  SYNCS.PHASECHK.TRANS64.TRYWAIT P0, [R6+URZ], R5 ;  /* 0x00000005060075a7 */ /* 0x001064000800017f */
[----:B-1----:R-:W-:Y:S05]  /*9c70*/  @!P0 NANOSLEEP.SYNCS 0x989680 ;  /* 0x009896800000895d */ /* 0x002fea0003900000 */
[----:B------:R-:W1:Y:S02]  /*9c80*/  @!P0 SYNCS.PHASECHK.TRANS64 P0, [R6+URZ], R5 ;  /* 0x00000005060085a7 */ /* 0x000e64000800007f */
[----:B-1----:R-:W-:Y:S05]  /*9c90*/  @!P0 BRA `(.L_x_176) ;  /* 0xfffffffc00f08947 */ /* 0x002fea000383ffff */
[----:B------:R-:W-:Y:S05]  /*9ca0*/  BRA `(.L_x_241) ;  /* 0xffffffe800847947 */ /* 0x000fea000383ffff */
.L_x_177:
[----:B0-----:R0:W1:Y:S02]  /*9cb0*/  SYNCS.PHASECHK.TRANS64.TRYWAIT P0, [R7+URZ], R4 ;  /* 0x00000004070075a7 */ /* 0x001064000800017f */
[----:B-1----:R-:W-:Y:S05]  /*9cc0*/  @!P0 NANOSLEEP.SYNCS 0x989680 ;  /* 0x009896800000895d */ /* 0x002fea0003900000 */
[----:B------:R-:W1:Y:S02]  /*9cd0*/  @!P0 SYNCS.PHASECHK.TRANS64 P0, [R7+URZ], R4 ;  /* 0x00000004070085a7 */ /* 0x000e64000800007f */
[----:B-1----:R-:W-:Y:S05]  /*9ce0*/  @!P0 BRA `(.L_x_177) ;  /* 0xfffffffc00f08947 */ /* 0x002fea000383ffff */
[----:B------:R-:W-:Y:S05]  /*9cf0*/  BRA `(.L_x_242) ;  /* 0xffffffe800947947 */ /* 0x000fea000383ffff */
.L_x_178:
[----:B0-----:R0:W1:Y:S02]  /*9d00*/  SYNCS.PHASECHK.TRANS64.TRYWAIT P0, [R6+URZ], R5 ;  /* 0x00000005060075a7 */ /* 0x001064000800017f */
[----:B-1----:R-:W-:Y:S05]  /*9d10*/  @!P0 NANOSLEEP.SYNCS 0x989680 ;  /* 0x009896800000895d */ /* 0x002fea0003900000 */
[----:B------:R-:W1:Y:S02]  /*9d20*/  @!P0 SYNCS.PHASECHK.TRANS64 P0, [R6+URZ], R5 ;  /* 0x00000005060085a7 */ /* 0x000e64000800007f */
[----:B-1----:R-:W-:Y:S05]  /*9d30*/  @!P0 BRA `(.L_x_178) ;  /* 0xfffffffc00f08947 */ /* 0x002fea000383ffff */
[----:B------:R-:W-:Y:S05]  /*9d40*/  BRA `(.L_x_243) ;  /* 0xffffffe800a47947 */ /* 0x000fea000383ffff */
.L_x_179:
[----:B0-----:R0:W1:Y:S02]  /*9d50*/  SYNCS.PHASECHK.TRANS64.TRYWAIT P0, [R7+URZ], R4 ;  /* 0x00000004070075a7 */ /* 0x001064000800017f */
[----:B-1----:R-:W-:Y:S05]  /*9d60*/  @!P0 NANOSLEEP.SYNCS 0x989680 ;  /* 0x009896800000895d */ /* 0x002fea0003900000 */
[----:B------:R-:W1:Y:S02]  /*9d70*/  @!P0 SYNCS.PHASECHK.TRANS64 P0, [R7+URZ], R4 ;  /* 0x00000004070085a7 */ /* 0x000e64000800007f */
[----:B-1----:R-:W-:Y:S05]  /*9d80*/  @!P0 BRA `(.L_x_179) ;  /* 0xfffffffc00f08947 */ /* 0x002fea000383ffff */
[----:B------:R-:W-:Y:S05]  /*9d90*/  BRA `(.L_x_244) ;  /* 0xffffffe800b47947 */ /* 0x000fea000383ffff */
.L_x_180:
[----:B0-----:R0:W1:Y:S02]  /*9da0*/  SYNCS.PHASECHK.TRANS64.TRYWAIT P0, [R6+URZ], R5 ;  /* 0x00000005060075a7 */ /* 0x001064000800017f */
[----:B-1----:R-:W-:Y:S05]  /*9db0*/  @!P0 NANOSLEEP.SYNCS 0x989680 ;  /* 0x009896800000895d */ /* 0x002fea0003900000 */
[----:B------:R-:W1:Y:S02]  /*9dc0*/  @!P0 SYNCS.PHASECHK.TRANS64 P0, [R6+URZ], R5 ;  /* 0x00000005060085a7 */ /* 0x000e64000800007f */
[----:B-1----:R-:W-:Y:S05]  /*9dd0*/  @!P0 BRA `(.L_x_180) ;  /* 0xfffffffc00f08947 */ /* 0x002fea000383ffff */
[----:B------:R-:W-:Y:S05]  /*9de0*/  BRA `(.L_x_245) ;  /* 0xffffffe800c47947 */ /* 0x000fea000383ffff */
.L_x_181:
[----:B0-----:R0:W1:Y:S02]  /*9df0*/  SYNCS.PHASECHK.TRANS64.TRYWAIT P0, [R7+URZ], R4 ;  /* 0x00000004070075a7 */ /* 0x001064000800017f */
[----:B-1----:R-:W-:Y:S05]  /*9e00*/  @!P0 NANOSLEEP.SYNCS 0x989680 ;  /* 0x009896800000895d */ /* 0x002fea0003900000 */
[----:B------:R-:W1:Y:S02]  /*9e10*/  @!P0 SYNCS.PHASECHK.TRANS64 P0, [R7+URZ], R4 ;  /* 0x00000004070085a7 */ /* 0x000e64000800007f */
[----:B-1----:R-:W-:Y:S05]  /*9e20*/  @!P0 BRA `(.L_x_181) ;  /* 0xfffffffc00f08947 */ /* 0x002fea000383ffff */
[----:B------:R-:W-:Y:S05]  /*9e30*/  BRA `(.L_x_246) ;  /* 0xffffffe800d47947 */ /* 0x000fea000383ffff */
.L_x_182:
[----:B-1----:R1:W2:Y:S02]  /*9e40*/  SYNCS.PHASECHK.TRANS64.TRYWAIT P0, [R6+URZ], R5 ;  /* 0x00000005060075a7 */ /* 0x0022a4000800017f */
[----:B--2---:R-:W-:Y:S05]  /*9e50*/  @!P0 NANOSLEEP.SYNCS 0x989680 ;  /* 0x009896800000895d */ /* 0x004fea0003900000 */
[----:B------:R-:W2:Y:S02]  /*9e60*/  @!P0 SYNCS.PHASECHK.TRANS64 P0, [R6+URZ], R5 ;  /* 0x00000005060085a7 */ /* 0x000ea4000800007f */
[----:B--2---:R-:W-:Y:S05]  /*9e70*/  @!P0 BRA `(.L_x_182) ;  /* 0xfffffffc00f08947 */ /* 0x004fea000383ffff */
[----:B------:R-:W-:Y:S05]  /*9e80*/  BRA `(.L_x_247) ;  /* 0xffffffe800dc7947 */ /* 0x000fea000383ffff */
.L_x_248:
[----:B------:R-:W-:-:S00]  /*9e90*/  BRA `(.L_x_248) ;  /* 0xfffffffc00fc7947 */ /* 0x000fc0000383ffff */
[----:B------:R-:W-:-:S00]  /*9ea0*/  NOP ;  /* 0x0000000000007918 */ /* 0x000fc00000000000 */
        /* <DEDUP_REMOVED lines=13> */
.L_x_249:


//--------------------- .nv.shared._ZN7cutlass13device_kernelINS_4gemm6kernel13GemmUniversalIN4cute5tupleIJiiiiEEENS1_10collective13CollectiveMmaINS1_37MainloopSm90TmaGmmaWarpSpecializedFP8ILi56ENS5_IJNS4_1CILi2EEENSA_ILi1EEESC_EEENS1_32KernelTmaWarpSpecializedPingpongEEENS5_IJNSA_ILi64EEESG_NSA_ILi32EEEEEENS_12float_e4m3_tENS5_IJlSC_lEEESJ_SK_NS4_8TiledMMAINS4_8MMA_AtomIJNS4_4SM904GMMA30MMA_64x64x32_F32E4M3E4M3_SS_TNILNSO_7ScaleInE1ELSQ_1EEEEEENS4_6LayoutINS5_IJSC_SC_SC_EEENS5_IJNSA_ILi0EEESV_SV_EEEEENS5_IJNS4_10UnderscoreESY_SY_EEEEENS4_13SM90_TMA_LOADENS4_14ComposedLayoutINS4_7SwizzleILi1ELi4ELi3EEENS4_18smem_ptr_flag_bitsILi8EEENST_INS5_IJNSA_ILi8EEESH_EEENS5_IJSH_SC_EEEEEEEvNS4_8identityENS4_23SM90_TMA_LOAD_MULTICASTES1B_vS1C_EENS_8epilogue10collective6detail29Sm90TmaWarpSpecializedAdapterINS1G_15DefaultEpilogueISJ_SK_SK_NS1F_6thread17LinearCombinationISJ_Li1EffLNS1K_9ScaleType4KindE0ELNS_15FloatRoundStyleE2ESJ_EENS1_15EpilogueDefaultEEEEEvvEEEEvNT_6ParamsE --------------------------
	.section	.nv.shared._ZN7cutlass13device_kernelINS_4gemm6kernel13GemmUniversalIN4cute5tupleIJiiiiEEENS1_10collective13CollectiveMmaINS1_37MainloopSm90TmaGmmaWarpSpecializedFP8ILi56ENS5_IJNS4_1CILi2EEENSA_ILi1EEESC_EEENS1_32KernelTmaWarpSpecializedPingpongEEENS5_IJNSA_ILi64EEESG_NSA_ILi32EEEEEENS_12float_e4m3_tENS5_IJlSC_lEEESJ_SK_NS4_8TiledMMAINS4_8MMA_AtomIJNS4_4SM904GMMA30MMA_64x64x32_F32E4M3E4M3_SS_TNILNSO_7ScaleInE1ELSQ_1EEEEEENS4_6LayoutINS5_IJSC_SC_SC_EEENS5_IJNSA_ILi0EEESV_SV_EEEEENS5_IJNS4_10UnderscoreESY_SY_EEEEENS4_13SM90_TMA_LOADENS4_14ComposedLayoutINS4_7SwizzleILi1ELi4ELi3EEENS4_18smem_ptr_flag_bitsILi8EEENST_INS5_IJNSA_ILi8EEESH_EEENS5_IJSH_SC_EEEEEEEvNS4_8identityENS4_23SM90_TMA_LOAD_MULTICASTES1B_vS1C_EENS_8epilogue10collective6detail29Sm90TmaWarpSpecializedAdapterINS1G_15DefaultEpilogueISJ_SK_SK_NS1F_6thread17LinearCombinationISJ_Li1EffLNS1K_9ScaleType4KindE0ELNS_15FloatRoundStyleE2ESJ_EENS1_15EpilogueDefaultEEEEEvvEEEEvNT_6ParamsE,"aw",@nobits
	.sectionflags	@""
	.align	16
	.zero		1024


//--------------------- .nv.shared.reserved.0     --------------------------
	.section	.nv.shared.reserved.0,"aw",@nobits
	.weak		__nv_reservedSMEM_offset_0_alias
	.size		__nv_reservedSMEM_offset_0_alias, 0, 0
	.other		__nv_reservedSMEM_offset_0_alias,@"STO_CUDA_RESERVED_SHARED STV_DEFAULT"
__nv_reservedSMEM_offset_0_alias:
	.zero		0


//--------------------- .nv.global                --------------------------
	.section	.nv.global,"aw",@nobits
.nv.global:
	.type		_ZN40_INTERNAL_ce4cf19e_4_k_cu_50769239_189364cute1_E,@object
	.size		_ZN40_INTERNAL_ce4cf19e_4_k_cu_50769239_189364cute1_E,(_ZN40_INTERNAL_ce4cf19e_4_k_cu_50769239_189364cuda3std3__45__cpo6cbeginE - _ZN40_INTERNAL_ce4cf19e_4_k_cu_50769239_189364cute1_E)
_ZN40_INTERNAL_ce4cf19e_4_k_cu_50769239_189364cute1_E:
	.zero		1
	.type		_ZN40_INTERNAL_ce4cf19e_4_k_cu_50769239_189364cuda3std3__45__cpo6cbeginE,@object
	.size		_ZN40_INTERNAL_ce4cf19e_4_k_cu_50769239_189364cuda3std3__45__cpo6cbeginE,(_ZN40_INTERNAL_ce4cf19e_4_k_cu_50769239_189364cuda3std3__48in_placeE - _ZN40_INTERNAL_ce4cf19e_4_k_cu_50769239_189364cuda3std3__45__cpo6cbeginE)
_ZN40_INTERNAL_ce4cf19e_4_k_cu_50769239_189364cuda3std3__45__cpo6cbeginE:
	.zero		1
	.type		_ZN40_INTERNAL_ce4cf19e_4_k_cu_50769239_189364cuda3std3__48in_placeE,@object
	.size		_ZN40_INTERNAL_ce4cf19e_4_k_cu_50769239_189364cuda3std3__48in_placeE,(_ZN40_INTERNAL_ce4cf19e_4_k_cu_50769239_189364cuda3std6ranges3__45__cpo9iter_moveE - _ZN40_INTERNAL_ce4cf19e_4_k_cu_50769239_189364cuda3std3__48in_placeE)
_ZN40_INTERNAL_ce4cf19e_4_k_cu_50769239_189364cuda3std3__48in_placeE:
	.zero		1
	.type		_ZN40_INTERNAL_ce4cf19e_4_k_cu_50769239_189364cuda3std6ranges3__45__cpo9iter_moveE,@object
	.size		_ZN40_INTERNAL_ce4cf19e_4_k_cu_50769239_189364cuda3std6ranges3__45__cpo9iter_moveE,(_ZN40_INTERNAL_ce4cf19e_4_k_cu_50769239_189364cuda3std3__45__cpo5beginE - _ZN40_INTERNAL_ce4cf19e_4_k_cu_50769239_189364cuda3std6ranges3__45__cpo9iter_moveE)
_ZN40_INTERNAL_ce4cf19e_4_k_cu_50769239_189364cuda3std6ranges3__45__cpo9iter_moveE:
	.zero		1
	.type		_ZN40_INTERNAL_ce4cf19e_4_k_cu_50769239_189364cuda3std3__45__cpo5beginE,@object
	.size		_ZN40_INTERNAL_ce4cf19e_4_k_cu_50769239_189364cuda3std3__45__cpo5beginE,(_ZN40_INTERNAL_ce4cf19e_4_k_cu_50769239_189364cuda3std3__442_GLOBAL__N__ce4cf19e_4_k_cu_50769239_189366ignoreE - _ZN40_INTERNAL_ce4cf19e_4_k_cu_50769239_189364cuda3std3__45__cpo5beginE)
_ZN40_INTERNAL_ce4cf19e_4_k_cu_50769239_189364cuda3std3__45__cpo5beginE:
	.zero		1
	.type		_ZN40_INTERNAL_ce4cf19e_4_k_cu_50769239_189364cuda3std3__442_GLOBAL__N__ce4cf19e_4_k_cu_50769239_189366ignoreE,@object
	.size		_ZN40_INTERNAL_ce4cf19e_4_k_cu_50769239_189364cuda3std3__442_GLOBAL__N__ce4cf19e_4_k_cu_50769239_189366ignoreE,(_ZN40_INTERNAL_ce4cf19e_4_k_cu_50769239_189364cute7productE - _ZN40_INTERNAL_ce4cf19e_4_k_cu_50769239_189364cuda3std3__442_GLOBAL__N__ce4cf19e_4_k_cu_50769239_189366ignoreE)
_ZN40_INTERNAL_ce4cf19e_4_k_cu_50769239_189364cuda3std3__442_GLOBAL__N__ce4cf19e_4_k_cu_50769239_189366ignoreE:
	.zero		1
	.type		_ZN40_INTERNAL_ce4cf19e_4_k_cu_50769239_189364cute7productE,@object
	.size		_ZN40_INTERNAL_ce4cf19e_4_k_cu_50769239_189364cute7productE,(_ZN40_INTERNAL_ce4cf19e_4_k_cu_50769239_189364cuda3std3__45__cpo3endE - _ZN40_INTERNAL_ce4cf19e_4_k_cu_50769239_189364cute7productE)
_ZN40_INTERNAL_ce4cf19e_4_k_cu_50769239_189364cute7productE:
	.zero		1
	.type		_ZN40_INTERNAL_ce4cf19e_4_k_cu_50769239_189364cuda3std3__45__cpo3endE,@object
	.size		_ZN40_INTERNAL_ce4cf19e_4_k_cu_50769239_189364cuda3std3__45__cpo3endE,(_ZN40_INTERNAL_ce4cf19e_4_k_cu_50769239_189364cuda3std3__419piecewise_constructE - _ZN40_INTERNAL_ce4cf19e_4_k_cu_50769239_189364cuda3std3__45__cpo3endE)
_ZN40_INTERNAL_ce4cf19e_4_k_cu_50769239_189364cuda3std3__45__cpo3endE:
	.zero		1
	.type		_ZN40_INTERNAL_ce4cf19e_4_k_cu_50769239_189364cuda3std3__419piecewise_constructE,@object
	.size		_ZN40_INTERNAL_ce4cf19e_4_k_cu_50769239_189364cuda3std3__419piecewise_constructE,(_ZN40_INTERNAL_ce4cf19e_4_k_cu_50769239_189364cuda3std3__45__cpo4cendE - _ZN40_INTERNAL_ce4cf19e_4_k_cu_50769239_189364cuda3std3__419piecewise_constructE)
_ZN40_INTERNAL_ce4cf19e_4_k_cu_50769239_189364cuda3std3__419piecewise_constructE:
	.zero		1
	.type		_ZN40_INTERNAL_ce4cf19e_4_k_cu_50769239_189364cuda3std3__45__cpo4cendE,@object
	.size		_ZN40_INTERNAL_ce4cf19e_4_k_cu_50769239_189364cuda3std3__45__cpo4cendE,(_ZN40_INTERNAL_ce4cf19e_4_k_cu_50769239_189364cuda3std6ranges3__45__cpo4swapE - _ZN40_INTERNAL_ce4cf19e_4_k_cu_50769239_189364cuda3std3__45__cpo4cendE)
_ZN40_INTERNAL_ce4cf19e_4_k_cu_50769239_189364cuda3std3__45__cpo4cendE:
	.zero		1
	.type		_ZN40_INTERNAL_ce4cf19e_4_k_cu_50769239_189364cuda3std6ranges3__45__cpo4swapE,@object
	.size		_ZN40_INTERNAL_ce4cf19e_4_k_cu_50769239_189364cuda3std6ranges3__45__cpo4swapE,(.L_7 - _ZN40_INTERNAL_ce4cf19e_4_k_cu_50769239_189364cuda3std6ranges3__45__cpo4swapE)
_ZN40_INTERNAL_ce4cf19e_4_k_cu_50769239_189364cuda3std6ranges3__45__cpo4swapE:
	.zero		1
.L_7:


//--------------------- .nv.constant0._ZN7cutlass13device_kernelINS_4gemm6kernel13GemmUniversalIN4cute5tupleIJiiiiEEENS1_10collective13CollectiveMmaINS1_37MainloopSm90TmaGmmaWarpSpecializedFP8ILi56ENS5_IJNS4_1CILi2EEENSA_ILi1EEESC_EEENS1_32KernelTmaWarpSpecializedPingpongEEENS5_IJNSA_ILi64EEESG_NSA_ILi32EEEEEENS_12float_e4m3_tENS5_IJlSC_lEEESJ_SK_NS4_8TiledMMAINS4_8MMA_AtomIJNS4_4SM904GMMA30MMA_64x64x32_F32E4M3E4M3_SS_TNILNSO_7ScaleInE1ELSQ_1EEEEEENS4_6LayoutINS5_IJSC_SC_SC_EEENS5_IJNSA_ILi0EEESV_SV_EEEEENS5_IJNS4_10UnderscoreESY_SY_EEEEENS4_13SM90_TMA_LOADENS4_14ComposedLayoutINS4_7SwizzleILi1ELi4ELi3EEENS4_18smem_ptr_flag_bitsILi8EEENST_INS5_IJNSA_ILi8EEESH_EEENS5_IJSH_SC_EEEEEEEvNS4_8identityENS4_23SM90_TMA_LOAD_MULTICASTES1B_vS1C_EENS_8epilogue10collective6detail29Sm90TmaWarpSpecializedAdapterINS1G_15DefaultEpilogueISJ_SK_SK_NS1F_6thread17LinearCombinationISJ_Li1EffLNS1K_9ScaleType4KindE0ELNS_15FloatRoundStyleE2ESJ_EENS1_15EpilogueDefaultEEEEEvvEEEEvNT_6ParamsE --------------------------
	.section	.nv.constant0._ZN7cutlass13device_kernelINS_4gemm6kernel13GemmUniversalIN4cute5tupleIJiiiiEEENS1_10collective13CollectiveMmaINS1_37MainloopSm90TmaGmmaWarpSpecializedFP8ILi56ENS5_IJNS4_1CILi2EEENSA_ILi1EEESC_EEENS1_32KernelTmaWarpSpecializedPingpongEEENS5_IJNSA_ILi64EEESG_NSA_ILi32EEEEEENS_12float_e4m3_tENS5_IJlSC_lEEESJ_SK_NS4_8TiledMMAINS4_8MMA_AtomIJNS4_4SM904GMMA30MMA_64x64x32_F32E4M3E4M3_SS_TNILNSO_7ScaleInE1ELSQ_1EEEEEENS4_6LayoutINS5_IJSC_SC_SC_EEENS5_IJNSA_ILi0EEESV_SV_EEEEENS5_IJNS4_10UnderscoreESY_SY_EEEEENS4_13SM90_TMA_LOADENS4_14ComposedLayoutINS4_7SwizzleILi1ELi4ELi3EEENS4_18smem_ptr_flag_bitsILi8EEENST_INS5_IJNSA_ILi8EEESH_EEENS5_IJSH_SC_EEEEEEEvNS4_8identityENS4_23SM90_TMA_LOAD_MULTICASTES1B_vS1C_EENS_8epilogue10collective6detail29Sm90TmaWarpSpecializedAdapterINS1G_15DefaultEpilogueISJ_SK_SK_NS1F_6thread17LinearCombinationISJ_Li1EffLNS1K_9ScaleType4KindE0ELNS_15FloatRoundStyleE2ESJ_EENS1_15EpilogueDefaultEEEEEvvEEEEvNT_6ParamsE,"a",@progbits
	.sectionflags	@""
	.align	4
.nv.constant0._ZN7cutlass13device_kernelINS_4gemm6kernel13GemmUniversalIN4cute5tupleIJiiiiEEENS1_10collective13CollectiveMmaINS1_37MainloopSm90TmaGmmaWarpSpecializedFP8ILi56ENS5_IJNS4_1CILi2EEENSA_ILi1EEESC_EEENS1_32KernelTmaWarpSpecializedPingpongEEENS5_IJNSA_ILi64EEESG_NSA_ILi32EEEEEENS_12float_e4m3_tENS5_IJlSC_lEEESJ_SK_NS4_8TiledMMAINS4_8MMA_AtomIJNS4_4SM904GMMA30MMA_64x64x32_F32E4M3E4M3_SS_TNILNSO_7ScaleInE1ELSQ_1EEEEEENS4_6LayoutINS5_IJSC_SC_SC_EEENS5_IJNSA_ILi0EEESV_SV_EEEEENS5_IJNS4_10UnderscoreESY_SY_EEEEENS4_13SM90_TMA_LOADENS4_14ComposedLayoutINS4_7SwizzleILi1ELi4ELi3EEENS4_18smem_ptr_flag_bitsILi8EEENST_INS5_IJNSA_ILi8EEESH_EEENS5_IJSH_SC_EEEEEEEvNS4_8identityENS4_23SM90_TMA_LOAD_MULTICASTES1B_vS1C_EENS_8epilogue10collective6detail29Sm90TmaWarpSpecializedAdapterINS1G_15DefaultEpilogueISJ_SK_SK_NS1F_6thread17LinearCombinationISJ_Li1EffLNS1K_9ScaleType4KindE0ELNS_15FloatRoundStyleE2ESJ_EENS1_15EpilogueDefaultEEEEEvvEEEEvNT_6ParamsE:
	.zero		1664


//--------------------- SYMBOLS --------------------------

	.type		.nv.reservedSmem.offset0,@object
	.size		.nv.reservedSmem.offset0,0x4
